	.target	sm_100a

	.elftype	@"ET_EXEC"


//--------------------- .note.nv.tkinfo           --------------------------
	.section	.note.nv.tkinfo,"",@"SHT_NOTE"
	.sectionflags	@"SHF_NOTE_NV_TKINFO"
	.tkinfo
        /*0018*/ 	.word	0x00000002
        /*0030*/ 	.string	""
        /*0030*/ 	.string	"ptxas"
        /*0030*/ 	.string	"Cuda compilation tools, release 13.0, V13.0.88"
        /*0030*/ 	.string	"Build cuda_13.0.r13.0/compiler.36424714_0"
        /*0030*/ 	.string	"-arch sm_100a -m 64 "



//--------------------- .note.nv.cuinfo           --------------------------
	.section	.note.nv.cuinfo,"",@"SHT_NOTE"
	.sectionflags	@"SHF_NOTE_NV_CUINFO"
        /*0018*/ 	.short	0x0002
        /*001a*/ 	.short	0x0064
        /*001c*/ 	.short	0x0082
	.zero		2


//--------------------- .nv.info                  --------------------------
	.section	.nv.info,"",@"SHT_CUDA_INFO"
	.align	4


	//----- nvinfo : EIATTR_REGCOUNT
	.align		4
        /*0000*/ 	.byte	0x04, 0x2f
        /*0002*/ 	.short	(.L_19 - .L_18)
	.align		4
.L_18:
        /*0004*/ 	.word	index@(_ZN7cutlass13device_kernelINS_4gemm6kernel13GemmUniversalIN4cute5tupleIJiiiiEEENS1_10collective13CollectiveMmaINS1_35MainloopSm100TmaUmmaWarpSpecializedILi13ELi2ELi4ENS5_IJNS4_1CILi2EEENSA_ILi1EEESC_EEEEENS5_IJNSA_ILi128EEESF_NSA_ILi64EEEEEENS_6half_tENS5_IJlSC_lEEESI_SJ_NS4_8TiledMMAINS4_8MMA_AtomIJNS4_26SM100_MMA_F16BF16_2x1SM_SSISI_SI_fLi128ELi128ELNS4_4UMMA5MajorE0ELSO_0ELNSN_7ScaleInE0ELSP_0EEEEEENS4_6LayoutINS5_IJSC_SC_SC_EEENS5_IJNSA_ILi0EEESU_SU_EEEEENS5_IJNS4_10UnderscoreESX_SX_EEEEENS4_18SM100_TMA_2SM_LOADENS4_14ComposedLayoutINS4_7SwizzleILi3ELi4ELi3EEENS4_18smem_ptr_flag_bitsILi16EEENSS_INS5_IJNSA_ILi8EEESG_EEENS5_IJSG_SC_EEEEEEEvNS4_8identityES10_S1A_vS1B_EENS_8epilogue10collective18CollectiveEpilogueINS1D_23Sm100TmaWarpSpecializedILi4ELi2ELi16ELb1ELb0EEEJNS5_IJSG_SF_SG_EEENS5_IJNSS_ISG_SC_EENSS_INS5_IJNSA_ILi16EEESB_EEENS5_IJSC_SG_EEEEEEEESI_SJ_SI_SJ_NS1D_6fusion15FusionCallbacksIS1H_NS1P_13LinCombEltActINS1D_6thread4SiLuESI_fSI_fLNS_15FloatRoundStyleE2EEES1I_S1O_JEEENS4_5SM1004TMEM4LOAD26SM100_TMEM_LOAD_32dp32b16xENS4_13SM90_TMA_LOADENS11_INS12_ILi1ELi4ELi3EEES15_NSS_INS5_IJS16_S1K_EEENS5_IJS1K_SC_EEEEEEENS4_39AutoVectorizingCopyWithAssumedAlignmentILi128EEENS4_14SM90_TMA_STOREES26_S28_S28_EEEvvEEEEvNT_6ParamsE)
        /*0008*/ 	.word	0x00000076


	//----- nvinfo : EIATTR_FRAME_SIZE
	.align		4
.L_19:
        /*000c*/ 	.byte	0x04, 0x11
        /*000e*/ 	.short	(.L_21 - .L_20)
	.align		4
.L_20:
        /*0010*/ 	.word	index@($__internal_3_$__cuda_sm20_rcp_rn_f32_slowpath)
        /*0014*/ 	.word	0x00000000


	//----- nvinfo : EIATTR_FRAME_SIZE
	.align		4
.L_21:
        /*0018*/ 	.byte	0x04, 0x11
        /*001a*/ 	.short	(.L_23 - .L_22)
	.align		4
.L_22:
        /*001c*/ 	.word	index@($__internal_2_$__cuda_sm10x_tcgen05_guardrail_trap_unallocated_columns_being_dealloced)
        /*0020*/ 	.word	0x00000000


	//----- nvinfo : EIATTR_FRAME_SIZE
	.align		4
.L_23:
        /*0024*/ 	.byte	0x04, 0x11
        /*0026*/ 	.short	(.L_25 - .L_24)
	.align		4
.L_24:
        /*0028*/ 	.word	index@($__internal_1_$__cuda_sm10x_tcgen05_guardrail_trap_phase_invalid_during_alloc)
        /*002c*/ 	.word	0x00000000


	//----- nvinfo : EIATTR_FRAME_SIZE
	.align		4
.L_25:
        /*0030*/ 	.byte	0x04, 0x11
        /*0032*/ 	.short	(.L_27 - .L_26)
	.align		4
.L_26:
        /*0034*/ 	.word	index@($__internal_0_$__cuda_sm10x_tcgen05_guardrail_trap_col_being_dealloced_not_returned_by_alloc)
        /*0038*/ 	.word	0x00000000


	//----- nvinfo : EIATTR_FRAME_SIZE
	.align		4
.L_27:
        /*003c*/ 	.byte	0x04, 0x11
        /*003e*/ 	.short	(.L_29 - .L_28)
	.align		4
.L_28:
        /*0040*/ 	.word	index@(_ZN7cutlass13device_kernelINS_4gemm6kernel13GemmUniversalIN4cute5tupleIJiiiiEEENS1_10collective13CollectiveMmaINS1_35MainloopSm100TmaUmmaWarpSpecializedILi13ELi2ELi4ENS5_IJNS4_1CILi2EEENSA_ILi1EEESC_EEEEENS5_IJNSA_ILi128EEESF_NSA_ILi64EEEEEENS_6half_tENS5_IJlSC_lEEESI_SJ_NS4_8TiledMMAINS4_8MMA_AtomIJNS4_26SM100_MMA_F16BF16_2x1SM_SSISI_SI_fLi128ELi128ELNS4_4UMMA5MajorE0ELSO_0ELNSN_7ScaleInE0ELSP_0EEEEEENS4_6LayoutINS5_IJSC_SC_SC_EEENS5_IJNSA_ILi0EEESU_SU_EEEEENS5_IJNS4_10UnderscoreESX_SX_EEEEENS4_18SM100_TMA_2SM_LOADENS4_14ComposedLayoutINS4_7SwizzleILi3ELi4ELi3EEENS4_18smem_ptr_flag_bitsILi16EEENSS_INS5_IJNSA_ILi8EEESG_EEENS5_IJSG_SC_EEEEEEEvNS4_8identityES10_S1A_vS1B_EENS_8epilogue10collective18CollectiveEpilogueINS1D_23Sm100TmaWarpSpecializedILi4ELi2ELi16ELb1ELb0EEEJNS5_IJSG_SF_SG_EEENS5_IJNSS_ISG_SC_EENSS_INS5_IJNSA_ILi16EEESB_EEENS5_IJSC_SG_EEEEEEEESI_SJ_SI_SJ_NS1D_6fusion15FusionCallbacksIS1H_NS1P_13LinCombEltActINS1D_6thread4SiLuESI_fSI_fLNS_15FloatRoundStyleE2EEES1I_S1O_JEEENS4_5SM1004TMEM4LOAD26SM100_TMEM_LOAD_32dp32b16xENS4_13SM90_TMA_LOADENS11_INS12_ILi1ELi4ELi3EEES15_NSS_INS5_IJS16_S1K_EEENS5_IJS1K_SC_EEEEEEENS4_39AutoVectorizingCopyWithAssumedAlignmentILi128EEENS4_14SM90_TMA_STOREES26_S28_S28_EEEvvEEEEvNT_6ParamsE)
        /*0044*/ 	.word	0x00000000


	//----- nvinfo : EIATTR_MIN_STACK_SIZE
	.align		4
.L_29:
        /*0048*/ 	.byte	0x04, 0x12
        /*004a*/ 	.short	(.L_31 - .L_30)
	.align		4
.L_30:
        /*004c*/ 	.word	index@(_ZN7cutlass13device_kernelINS_4gemm6kernel13GemmUniversalIN4cute5tupleIJiiiiEEENS1_10collective13CollectiveMmaINS1_35MainloopSm100TmaUmmaWarpSpecializedILi13ELi2ELi4ENS5_IJNS4_1CILi2EEENSA_ILi1EEESC_EEEEENS5_IJNSA_ILi128EEESF_NSA_ILi64EEEEEENS_6half_tENS5_IJlSC_lEEESI_SJ_NS4_8TiledMMAINS4_8MMA_AtomIJNS4_26SM100_MMA_F16BF16_2x1SM_SSISI_SI_fLi128ELi128ELNS4_4UMMA5MajorE0ELSO_0ELNSN_7ScaleInE0ELSP_0EEEEEENS4_6LayoutINS5_IJSC_SC_SC_EEENS5_IJNSA_ILi0EEESU_SU_EEEEENS5_IJNS4_10UnderscoreESX_SX_EEEEENS4_18SM100_TMA_2SM_LOADENS4_14ComposedLayoutINS4_7SwizzleILi3ELi4ELi3EEENS4_18smem_ptr_flag_bitsILi16EEENSS_INS5_IJNSA_ILi8EEESG_EEENS5_IJSG_SC_EEEEEEEvNS4_8identityES10_S1A_vS1B_EENS_8epilogue10collective18CollectiveEpilogueINS1D_23Sm100TmaWarpSpecializedILi4ELi2ELi16ELb1ELb0EEEJNS5_IJSG_SF_SG_EEENS5_IJNSS_ISG_SC_EENSS_INS5_IJNSA_ILi16EEESB_EEENS5_IJSC_SG_EEEEEEEESI_SJ_SI_SJ_NS1D_6fusion15FusionCallbacksIS1H_NS1P_13LinCombEltActINS1D_6thread4SiLuESI_fSI_fLNS_15FloatRoundStyleE2EEES1I_S1O_JEEENS4_5SM1004TMEM4LOAD26SM100_TMEM_LOAD_32dp32b16xENS4_13SM90_TMA_LOADENS11_INS12_ILi1ELi4ELi3EEES15_NSS_INS5_IJS16_S1K_EEENS5_IJS1K_SC_EEEEEEENS4_39AutoVectorizingCopyWithAssumedAlignmentILi128EEENS4_14SM90_TMA_STOREES26_S28_S28_EEEvvEEEEvNT_6ParamsE)
        /*0050*/ 	.word	0x00000000
.L_31:


//--------------------- .nv.compat                --------------------------
	.section	.nv.compat,"",@"SHT_CUDA_COMPAT_INFO"
	.align	4
        /*0000*/ 	.byte	0x02, 0x09, 0x01, 0x00, 0x02, 0x02, 0x02, 0x00, 0x02, 0x05, 0x05, 0x00, 0x03, 0x07, 0x01, 0x01
        /*0010*/ 	.byte	0x02, 0x03, 0x01, 0x00, 0x02, 0x06, 0x01, 0x00, 0x04, 0x0b, 0x08, 0x00, 0x09, 0x00, 0x00, 0x00
        /*0020*/ 	.byte	0x00, 0x00, 0x00, 0x00


//--------------------- .nv.info._ZN7cutlass13device_kernelINS_4gemm6kernel13GemmUniversalIN4cute5tupleIJiiiiEEENS1_10collective13CollectiveMmaINS1_35MainloopSm100TmaUmmaWarpSpecializedILi13ELi2ELi4ENS5_IJNS4_1CILi2EEENSA_ILi1EEESC_EEEEENS5_IJNSA_ILi128EEESF_NSA_ILi64EEEEEENS_6half_tENS5_IJlSC_lEEESI_SJ_NS4_8TiledMMAINS4_8MMA_AtomIJNS4_26SM100_MMA_F16BF16_2x1SM_SSISI_SI_fLi128ELi128ELNS4_4UMMA5MajorE0ELSO_0ELNSN_7ScaleInE0ELSP_0EEEEEENS4_6LayoutINS5_IJSC_SC_SC_EEENS5_IJNSA_ILi0EEESU_SU_EEEEENS5_IJNS4_10UnderscoreESX_SX_EEEEENS4_18SM100_TMA_2SM_LOADENS4_14ComposedLayoutINS4_7SwizzleILi3ELi4ELi3EEENS4_18smem_ptr_flag_bitsILi16EEENSS_INS5_IJNSA_ILi8EEESG_EEENS5_IJSG_SC_EEEEEEEvNS4_8identityES10_S1A_vS1B_EENS_8epilogue10collective18CollectiveEpilogueINS1D_23Sm100TmaWarpSpecializedILi4ELi2ELi16ELb1ELb0EEEJNS5_IJSG_SF_SG_EEENS5_IJNSS_ISG_SC_EENSS_INS5_IJNSA_ILi16EEESB_EEENS5_IJSC_SG_EEEEEEEESI_SJ_SI_SJ_NS1D_6fusion15FusionCallbacksIS1H_NS1P_13LinCombEltActINS1D_6thread4SiLuESI_fSI_fLNS_15FloatRoundStyleE2EEES1I_S1O_JEEENS4_5SM1004TMEM4LOAD26SM100_TMEM_LOAD_32dp32b16xENS4_13SM90_TMA_LOADENS11_INS12_ILi1ELi4ELi3EEES15_NSS_INS5_IJS16_S1K_EEENS5_IJS1K_SC_EEEEEEENS4_39AutoVectorizingCopyWithAssumedAlignmentILi128EEENS4_14SM90_TMA_STOREES26_S28_S28_EEEvvEEEEvNT_6ParamsE --------------------------
	.section	.nv.info._ZN7cutlass13device_kernelINS_4gemm6kernel13GemmUniversalIN4cute5tupleIJiiiiEEENS1_10collective13CollectiveMmaINS1_35MainloopSm100TmaUmmaWarpSpecializedILi13ELi2ELi4ENS5_IJNS4_1CILi2EEENSA_ILi1EEESC_EEEEENS5_IJNSA_ILi128EEESF_NSA_ILi64EEEEEENS_6half_tENS5_IJlSC_lEEESI_SJ_NS4_8TiledMMAINS4_8MMA_AtomIJNS4_26SM100_MMA_F16BF16_2x1SM_SSISI_SI_fLi128ELi128ELNS4_4UMMA5MajorE0ELSO_0ELNSN_7ScaleInE0ELSP_0EEEEEENS4_6LayoutINS5_IJSC_SC_SC_EEENS5_IJNSA_ILi0EEESU_SU_EEEEENS5_IJNS4_10UnderscoreESX_SX_EEEEENS4_18SM100_TMA_2SM_LOADENS4_14ComposedLayoutINS4_7SwizzleILi3ELi4ELi3EEENS4_18smem_ptr_flag_bitsILi16EEENSS_INS5_IJNSA_ILi8EEESG_EEENS5_IJSG_SC_EEEEEEEvNS4_8identityES10_S1A_vS1B_EENS_8epilogue10collective18CollectiveEpilogueINS1D_23Sm100TmaWarpSpecializedILi4ELi2ELi16ELb1ELb0EEEJNS5_IJSG_SF_SG_EEENS5_IJNSS_ISG_SC_EENSS_INS5_IJNSA_ILi16EEESB_EEENS5_IJSC_SG_EEEEEEEESI_SJ_SI_SJ_NS1D_6fusion15FusionCallbacksIS1H_NS1P_13LinCombEltActINS1D_6thread4SiLuESI_fSI_fLNS_15FloatRoundStyleE2EEES1I_S1O_JEEENS4_5SM1004TMEM4LOAD26SM100_TMEM_LOAD_32dp32b16xENS4_13SM90_TMA_LOADENS11_INS12_ILi1ELi4ELi3EEES15_NSS_INS5_IJS16_S1K_EEENS5_IJS1K_SC_EEEEEEENS4_39AutoVectorizingCopyWithAssumedAlignmentILi128EEENS4_14SM90_TMA_STOREES26_S28_S28_EEEvvEEEEvNT_6ParamsE,"",@"SHT_CUDA_INFO"
	.sectionflags	@""
	.align	4


	//----- nvinfo : EIATTR_CUDA_API_VERSION
	.align		4
        /*0000*/ 	.byte	0x04, 0x37
        /*0002*/ 	.short	(.L_33 - .L_32)
.L_32:
        /*0004*/ 	.word	0x00000082


	//----- nvinfo : EIATTR_KPARAM_INFO
	.align		4
.L_33:
        /*0008*/ 	.byte	0x04, 0x17
        /*000a*/ 	.short	(.L_35 - .L_34)
.L_34:
        /*000c*/ 	.word	0x00000000
        /*0010*/ 	.short	0x0000
        /*0012*/ 	.short	0x0000
        /*0014*/ 	.byte	0x00, 0xf0, 0x01, 0x20


	//----- nvinfo : EIATTR_AT_ENTRY_FRAGMENTS
	.align		4
.L_35:
        /*0018*/ 	.byte	0x04, 0x4f
        /*001a*/ 	.short	(.L_37 - .L_36)


	//   ....[0]....
.L_36:
        /*001c*/ 	.word	0x00000007


	//----- nvinfo : EIATTR_RESERVED_SMEM_USED
	.align		4
.L_37:
        /*0020*/ 	.byte	0x01, 0x41
	.zero		2


	//----- nvinfo : EIATTR_SPARSE_MMA_MASK
	.align		4
        /*0024*/ 	.byte	0x03, 0x50
        /*0026*/ 	.short	0x0000


	//----- nvinfo : EIATTR_TCGEN05_2CTA_USED
	.align		4
        /*0028*/ 	.byte	0x01, 0x52
	.zero		2


	//----- nvinfo : EIATTR_MAXREG_COUNT
	.align		4
        /*002c*/ 	.byte	0x03, 0x1b
        /*002e*/ 	.short	0x00ff


	//----- nvinfo : EIATTR_NUM_BARRIERS
	.align		4
        /*0030*/ 	.byte	0x02, 0x4c
        /*0032*/ 	.byte	0x07
	.zero		1


	//----- nvinfo : EIATTR_EXTERNS
	.align		4
        /*0034*/ 	.byte	0x04, 0x0f
        /*0036*/ 	.short	(.L_39 - .L_38)


	//   ....[0]....
	.align		4
.L_38:
        /*0038*/ 	.word	index@(__assertfail)


	//----- nvinfo : EIATTR_MERCURY_ISA_VERSION
	.align		4
.L_39:
        /*003c*/ 	.byte	0x03, 0x5f
        /*003e*/ 	.short	0x0101


	//----- nvinfo : EIATTR_INT_WARP_WIDE_INSTR_OFFSETS
	.align		4
        /*0040*/ 	.byte	0x04, 0x31
        /*0042*/ 	.short	(.L_41 - .L_40)


	//   ....[0]....
.L_40:
        /*0044*/ 	.word	0x00000e30


	//   ....[1]....
        /*0048*/ 	.word	0x00000ed0


	//   ....[2]....
        /*004c*/ 	.word	0x000021e0


	//   ....[3]....
        /*0050*/ 	.word	0x000045d0


	//   ....[4]....
        /*0054*/ 	.word	0x000045f0


	//   ....[5]....
        /*0058*/ 	.word	0x00004620


	//   ....[6]....
        /*005c*/ 	.word	0x00004f60


	//   ....[7]....
        /*0060*/ 	.word	0x00004f80


	//   ....[8]....
        /*0064*/ 	.word	0x00005070


	//   ....[9]....
        /*0068*/ 	.word	0x00005130


	//   ....[10]....
        /*006c*/ 	.word	0x00005150


	//   ....[11]....
        /*0070*/ 	.word	0x00005240


	//   ....[12]....
        /*0074*/ 	.word	0x00005310


	//   ....[13]....
        /*0078*/ 	.word	0x00005330


	//   ....[14]....
        /*007c*/ 	.word	0x00005460


	//   ....[15]....
        /*0080*/ 	.word	0x000055e0


	//   ....[16]....
        /*0084*/ 	.word	0x000055f0


	//   ....[17]....
        /*0088*/ 	.word	0x00005780


	//   ....[18]....
        /*008c*/ 	.word	0x000066d0


	//----- nvinfo : EIATTR_COOP_GROUP_MASK_REGIDS
	.align		4
.L_41:
        /*0090*/ 	.byte	0x04, 0x29
        /*0092*/ 	.short	(.L_43 - .L_42)


	//   ....[0]....
.L_42:
        /*0094*/ 	.word	0xffffffff


	//   ....[1]....
        /*0098*/ 	.word	0xffffffff


	//   ....[2]....
        /*009c*/ 	.word	0xffffffff


	//   ....[3]....
        /*00a0*/ 	.word	0xffffffff


	//   ....[4]....
        /*00a4*/ 	.word	0xffffffff


	//   ....[5]....
        /*00a8*/ 	.word	0xffffffff


	//   ....[6]....
        /*00ac*/ 	.word	0xffffffff


	//   ....[7]....
        /*00b0*/ 	.word	0xffffffff


	//   ....[8]....
        /*00b4*/ 	.word	0xffffffff


	//   ....[9]....
        /*00b8*/ 	.word	0xffffffff


	//   ....[10]....
        /*00bc*/ 	.word	0xffffffff


	//   ....[11]....
        /*00c0*/ 	.word	0xffffffff


	//   ....[12]....
        /*00c4*/ 	.word	0xffffffff


	//   ....[13]....
        /*00c8*/ 	.word	0xffffffff


	//----- nvinfo : EIATTR_COOP_GROUP_INSTR_OFFSETS
	.align		4
.L_43:
        /*00cc*/ 	.byte	0x04, 0x28
        /*00ce*/ 	.short	(.L_45 - .L_44)


	//   ....[0]....
.L_44:
        /*00d0*/ 	.word	0x000000c0


	//   ....[1]....
        /*00d4*/ 	.word	0x000004d0


	//   ....[2]....
        /*00d8*/ 	.word	0x000007a0


	//   ....[3]....
        /*00dc*/ 	.word	0x00000930


	//   ....[4]....
        /*00e0*/ 	.word	0x00000a20


	//   ....[5]....
        /*00e4*/ 	.word	0x00000b80


	//   ....[6]....
        /*00e8*/ 	.word	0x00000d10


	//   ....[7]....
        /*00ec*/ 	.word	0x00000f50


	//   ....[8]....
        /*00f0*/ 	.word	0x000020c0


	//   ....[9]....
        /*00f4*/ 	.word	0x000033b0


	//   ....[10]....
        /*00f8*/ 	.word	0x00003880


	//   ....[11]....
        /*00fc*/ 	.word	0x000038b0


	//   ....[12]....
        /*0100*/ 	.word	0x000044d0


	//   ....[13]....
        /*0104*/ 	.word	0x000046e0


	//----- nvinfo : EIATTR_VRC_CTA_INIT_COUNT
	.align		4
.L_45:
        /*0108*/ 	.byte	0x02, 0x4a
        /*010a*/ 	.byte	0x80
	.zero		1


	//----- nvinfo : EIATTR_SYSCALL_OFFSETS
	.align		4
        /*010c*/ 	.byte	0x04, 0x46
        /*010e*/ 	.short	(.L_47 - .L_46)


	//   ....[0]....
.L_46:
        /*0110*/ 	.word	0x000061b0


	//   ....[1]....
        /*0114*/ 	.word	0x000062a0


	//   ....[2]....
        /*0118*/ 	.word	0x00006bc0


	//----- nvinfo : EIATTR_MBARRIER_INSTR_OFFSETS
	.align		4
.L_47:
        /*011c*/ 	.byte	0x04, 0x39
        /*011e*/ 	.short	(.L_49 - .L_48)


	//   ....[0]....
.L_48:
        /*0120*/ 	.word	0x000005e0
        /*0124*/ 	.word	0x000000ff
        /*0128*/ 	.word	0x00000000
        /*012c*/ 	.short	0x0100
        /*012e*/ 	.byte	0x08
	.zero		1


	//   ....[1]....
        /*0130*/ 	.word	0x000005f0
        /*0134*/ 	.word	0x000000ff
        /*0138*/ 	.word	0x00000068
        /*013c*/ 	.short	0x0100
        /*013e*/ 	.byte	0x08
	.zero		1


	//   ....[2]....
        /*0140*/ 	.word	0x00000600
        /*0144*/ 	.word	0x000000ff
        /*0148*/ 	.word	0x00000008
        /*014c*/ 	.short	0x0100
        /*014e*/ 	.byte	0x08
	.zero		1


	//   ....[3]....
        /*0150*/ 	.word	0x00000610
        /*0154*/ 	.word	0x000000ff
        /*0158*/ 	.word	0x00000070
        /*015c*/ 	.short	0x0100
        /*015e*/ 	.byte	0x08
	.zero		1


	//   ....[4]....
        /*0160*/ 	.word	0x00000620
        /*0164*/ 	.word	0x000000ff
        /*0168*/ 	.word	0x00000010
        /*016c*/ 	.short	0x0100
        /*016e*/ 	.byte	0x08
	.zero		1


	//   ....[5]....
        /*0170*/ 	.word	0x00000630
        /*0174*/ 	.word	0x000000ff
        /*0178*/ 	.word	0x00000078
        /*017c*/ 	.short	0x0100
        /*017e*/ 	.byte	0x08
	.zero		1


	//   ....[6]....
        /*0180*/ 	.word	0x00000640
        /*0184*/ 	.word	0x000000ff
        /*0188*/ 	.word	0x00000018
        /*018c*/ 	.short	0x0100
        /*018e*/ 	.byte	0x08
	.zero		1


	//   ....[7]....
        /*0190*/ 	.word	0x00000650
        /*0194*/ 	.word	0x000000ff
        /*0198*/ 	.word	0x00000080
        /*019c*/ 	.short	0x0100
        /*019e*/ 	.byte	0x08
	.zero		1


	//   ....[8]....
        /*01a0*/ 	.word	0x00000660
        /*01a4*/ 	.word	0x000000ff
        /*01a8*/ 	.word	0x00000020
        /*01ac*/ 	.short	0x0100
        /*01ae*/ 	.byte	0x08
	.zero		1


	//   ....[9]....
        /*01b0*/ 	.word	0x00000670
        /*01b4*/ 	.word	0x000000ff
        /*01b8*/ 	.word	0x00000088
        /*01bc*/ 	.short	0x0100
        /*01be*/ 	.byte	0x08
	.zero		1


	//   ....[10]....
        /*01c0*/ 	.word	0x00000680
        /*01c4*/ 	.word	0x000000ff
        /*01c8*/ 	.word	0x00000028
        /*01cc*/ 	.short	0x0100
        /*01ce*/ 	.byte	0x08
	.zero		1


	//   ....[11]....
        /*01d0*/ 	.word	0x00000690
        /*01d4*/ 	.word	0x000000ff
        /*01d8*/ 	.word	0x00000090
        /*01dc*/ 	.short	0x0100
        /*01de*/ 	.byte	0x08
	.zero		1


	//   ....[12]....
        /*01e0*/ 	.word	0x000006a0
        /*01e4*/ 	.word	0x000000ff
        /*01e8*/ 	.word	0x00000030
        /*01ec*/ 	.short	0x0100
        /*01ee*/ 	.byte	0x08
	.zero		1


	//   ....[13]....
        /*01f0*/ 	.word	0x000006b0
        /*01f4*/ 	.word	0x000000ff
        /*01f8*/ 	.word	0x00000098
        /*01fc*/ 	.short	0x0100
        /*01fe*/ 	.byte	0x08
	.zero		1


	//   ....[14]....
        /*0200*/ 	.word	0x000006c0
        /*0204*/ 	.word	0x000000ff
        /*0208*/ 	.word	0x00000038
        /*020c*/ 	.short	0x0100
        /*020e*/ 	.byte	0x08
	.zero		1


	//   ....[15]....
        /*0210*/ 	.word	0x000006d0
        /*0214*/ 	.word	0x000000ff
        /*0218*/ 	.word	0x000000a0
        /*021c*/ 	.short	0x0100
        /*021e*/ 	.byte	0x08
	.zero		1


	//   ....[16]....
        /*0220*/ 	.word	0x000006e0
        /*0224*/ 	.word	0x000000ff
        /*0228*/ 	.word	0x00000040
        /*022c*/ 	.short	0x0100
        /*022e*/ 	.byte	0x08
	.zero		1


	//   ....[17]....
        /*0230*/ 	.word	0x000006f0
        /*0234*/ 	.word	0x000000ff
        /*0238*/ 	.word	0x000000a8
        /*023c*/ 	.short	0x0100
        /*023e*/ 	.byte	0x08
	.zero		1


	//   ....[18]....
        /*0240*/ 	.word	0x00000700
        /*0244*/ 	.word	0x000000ff
        /*0248*/ 	.word	0x00000048
        /*024c*/ 	.short	0x0100
        /*024e*/ 	.byte	0x08
	.zero		1


	//   ....[19]....
        /*0250*/ 	.word	0x00000710
        /*0254*/ 	.word	0x000000ff
        /*0258*/ 	.word	0x000000b0
        /*025c*/ 	.short	0x0100
        /*025e*/ 	.byte	0x08
	.zero		1


	//   ....[20]....
        /*0260*/ 	.word	0x00000720
        /*0264*/ 	.word	0x000000ff
        /*0268*/ 	.word	0x00000050
        /*026c*/ 	.short	0x0100
        /*026e*/ 	.byte	0x08
	.zero		1


	//   ....[21]....
        /*0270*/ 	.word	0x00000730
        /*0274*/ 	.word	0x000000ff
        /*0278*/ 	.word	0x000000b8
        /*027c*/ 	.short	0x0100
        /*027e*/ 	.byte	0x08
	.zero		1


	//   ....[22]....
        /*0280*/ 	.word	0x00000740
        /*0284*/ 	.word	0x000000ff
        /*0288*/ 	.word	0x00000058
        /*028c*/ 	.short	0x0100
        /*028e*/ 	.byte	0x08
	.zero		1


	//   ....[23]....
        /*0290*/ 	.word	0x00000750
        /*0294*/ 	.word	0x000000ff
        /*0298*/ 	.word	0x000000c0
        /*029c*/ 	.short	0x0100
        /*029e*/ 	.byte	0x08
	.zero		1


	//   ....[24]....
        /*02a0*/ 	.word	0x00000760
        /*02a4*/ 	.word	0x000000ff
        /*02a8*/ 	.word	0x00000060
        /*02ac*/ 	.short	0x0100
        /*02ae*/ 	.byte	0x08
	.zero		1


	//   ....[25]....
        /*02b0*/ 	.word	0x00000770
        /*02b4*/ 	.word	0x000000ff
        /*02b8*/ 	.word	0x000000c8
        /*02bc*/ 	.short	0x0100
        /*02be*/ 	.byte	0x08
	.zero		1


	//   ....[26]....
        /*02c0*/ 	.word	0x000008a0
        /*02c4*/ 	.word	0x000000ff
        /*02c8*/ 	.word	0x000000d0
        /*02cc*/ 	.short	0x0100
        /*02ce*/ 	.byte	0x09
	.zero		1


	//   ....[27]....
        /*02d0*/ 	.word	0x000008b0
        /*02d4*/ 	.word	0x000000ff
        /*02d8*/ 	.word	0x000000f0
        /*02dc*/ 	.short	0x0100
        /*02de*/ 	.byte	0x09
	.zero		1


	//   ....[28]....
        /*02e0*/ 	.word	0x000008c0
        /*02e4*/ 	.word	0x000000ff
        /*02e8*/ 	.word	0x000000d8
        /*02ec*/ 	.short	0x0100
        /*02ee*/ 	.byte	0x09
	.zero		1


	//   ....[29]....
        /*02f0*/ 	.word	0x000008d0
        /*02f4*/ 	.word	0x000000ff
        /*02f8*/ 	.word	0x000000f8
        /*02fc*/ 	.short	0x0100
        /*02fe*/ 	.byte	0x09
	.zero		1


	//   ....[30]....
        /*0300*/ 	.word	0x000008e0
        /*0304*/ 	.word	0x000000ff
        /*0308*/ 	.word	0x000000e0
        /*030c*/ 	.short	0x0100
        /*030e*/ 	.byte	0x09
	.zero		1


	//   ....[31]....
        /*0310*/ 	.word	0x000008f0
        /*0314*/ 	.word	0x000000ff
        /*0318*/ 	.word	0x00000100
        /*031c*/ 	.short	0x0100
        /*031e*/ 	.byte	0x09
	.zero		1


	//   ....[32]....
        /*0320*/ 	.word	0x00000900
        /*0324*/ 	.word	0x000000ff
        /*0328*/ 	.word	0x000000e8
        /*032c*/ 	.short	0x0100
        /*032e*/ 	.byte	0x09
	.zero		1


	//   ....[33]....
        /*0330*/ 	.word	0x00000910
        /*0334*/ 	.word	0x000000ff
        /*0338*/ 	.word	0x00000108
        /*033c*/ 	.short	0x0100
        /*033e*/ 	.byte	0x09
	.zero		1


	//   ....[34]....
        /*0340*/ 	.word	0x000009f0
        /*0344*/ 	.word	0x000000ff
        /*0348*/ 	.word	0x00000110
        /*034c*/ 	.short	0x0100
        /*034e*/ 	.byte	0x08
	.zero		1


	//   ....[35]....
        /*0350*/ 	.word	0x00000a00
        /*0354*/ 	.word	0x000000ff
        /*0358*/ 	.word	0x00000118
        /*035c*/ 	.short	0x0100
        /*035e*/ 	.byte	0x08
	.zero		1


	//   ....[36]....
        /*0360*/ 	.word	0x00000b30
        /*0364*/ 	.word	0x000000ff
        /*0368*/ 	.word	0x00000120
        /*036c*/ 	.short	0x0100
        /*036e*/ 	.byte	0x08
	.zero		1


	//   ....[37]....
        /*0370*/ 	.word	0x00000b40
        /*0374*/ 	.word	0x000000ff
        /*0378*/ 	.word	0x00000130
        /*037c*/ 	.short	0x0100
        /*037e*/ 	.byte	0x08
	.zero		1


	//   ....[38]....
        /*0380*/ 	.word	0x00000b50
        /*0384*/ 	.word	0x000000ff
        /*0388*/ 	.word	0x00000128
        /*038c*/ 	.short	0x0100
        /*038e*/ 	.byte	0x08
	.zero		1


	//   ....[39]....
        /*0390*/ 	.word	0x00000b60
        /*0394*/ 	.word	0x000000ff
        /*0398*/ 	.word	0x00000138
        /*039c*/ 	.short	0x0100
        /*039e*/ 	.byte	0x08
	.zero		1


	//   ....[40]....
        /*03a0*/ 	.word	0x00000c80
        /*03a4*/ 	.word	0x000000ff
        /*03a8*/ 	.word	0x00000140
        /*03ac*/ 	.short	0x0100
        /*03ae*/ 	.byte	0x09
	.zero		1


	//   ....[41]....
        /*03b0*/ 	.word	0x00000c90
        /*03b4*/ 	.word	0x000000ff
        /*03b8*/ 	.word	0x00000160
        /*03bc*/ 	.short	0x0100
        /*03be*/ 	.byte	0x09
	.zero		1


	//   ....[42]....
        /*03c0*/ 	.word	0x00000ca0
        /*03c4*/ 	.word	0x000000ff
        /*03c8*/ 	.word	0x00000148
        /*03cc*/ 	.short	0x0100
        /*03ce*/ 	.byte	0x09
	.zero		1


	//   ....[43]....
        /*03d0*/ 	.word	0x00000cb0
        /*03d4*/ 	.word	0x000000ff
        /*03d8*/ 	.word	0x00000168
        /*03dc*/ 	.short	0x0100
        /*03de*/ 	.byte	0x09
	.zero		1


	//   ....[44]....
        /*03e0*/ 	.word	0x00000cc0
        /*03e4*/ 	.word	0x000000ff
        /*03e8*/ 	.word	0x00000150
        /*03ec*/ 	.short	0x0100
        /*03ee*/ 	.byte	0x09
	.zero		1


	//   ....[45]....
        /*03f0*/ 	.word	0x00000cd0
        /*03f4*/ 	.word	0x000000ff
        /*03f8*/ 	.word	0x00000170
        /*03fc*/ 	.short	0x0100
        /*03fe*/ 	.byte	0x09
	.zero		1


	//   ....[46]....
        /*0400*/ 	.word	0x00000ce0
        /*0404*/ 	.word	0x000000ff
        /*0408*/ 	.word	0x00000158
        /*040c*/ 	.short	0x0100
        /*040e*/ 	.byte	0x09
	.zero		1


	//   ....[47]....
        /*0410*/ 	.word	0x00000cf0
        /*0414*/ 	.word	0x000000ff
        /*0418*/ 	.word	0x00000178
        /*041c*/ 	.short	0x0100
        /*041e*/ 	.byte	0x09
	.zero		1


	//   ....[48]....
        /*0420*/ 	.word	0x00000de0
        /*0424*/ 	.word	0x000000ff
        /*0428*/ 	.word	0x00000180
        /*042c*/ 	.short	0x0100
        /*042e*/ 	.byte	0x08
	.zero		1


	//   ....[49]....
        /*0430*/ 	.word	0x00000df0
        /*0434*/ 	.word	0x000000ff
        /*0438*/ 	.word	0x00000190
        /*043c*/ 	.short	0x0100
        /*043e*/ 	.byte	0x08
	.zero		1


	//   ....[50]....
        /*0440*/ 	.word	0x00000e00
        /*0444*/ 	.word	0x000000ff
        /*0448*/ 	.word	0x00000188
        /*044c*/ 	.short	0x0100
        /*044e*/ 	.byte	0x08
	.zero		1


	//   ....[51]....
        /*0450*/ 	.word	0x00000e10
        /*0454*/ 	.word	0x000000ff
        /*0458*/ 	.word	0x00000198
        /*045c*/ 	.short	0x0100
        /*045e*/ 	.byte	0x08
	.zero		1


	//   ....[52]....
        /*0460*/ 	.word	0x00000f00
        /*0464*/ 	.word	0x000000ff
        /*0468*/ 	.word	0x000001a0
        /*046c*/ 	.short	0x0100
        /*046e*/ 	.byte	0x07
	.zero		1


	//   ....[53]....
        /*0470*/ 	.word	0x000018e0
        /*0474*/ 	.word	0x00000003
        /*0478*/ 	.word	0x00000190
        /*047c*/ 	.short	0x010a
        /*047e*/ 	.byte	0xff
	.zero		1


	//   ....[54]....
        /*0480*/ 	.word	0x00001910
        /*0484*/ 	.word	0x00000003
        /*0488*/ 	.word	0x00000180
        /*048c*/ 	.short	0x0101
        /*048e*/ 	.byte	0xff
	.zero		1


	//   ....[55]....
        /*0490*/ 	.word	0x00001a10
        /*0494*/ 	.word	0x000000ff
        /*0498*/ 	.word	0x00000068
        /*049c*/ 	.short	0x010a
        /*049e*/ 	.byte	0x08
	.zero		1


	//   ....[56]....
        /*04a0*/ 	.word	0x00001ad0
        /*04a4*/ 	.word	0x000000ff
        /*04a8*/ 	.word	0x00000068
        /*04ac*/ 	.short	0x010a
        /*04ae*/ 	.byte	0x21
	.zero		1


	//   ....[57]....
        /*04b0*/ 	.word	0x00001c90
        /*04b4*/ 	.word	0x000000ff
        /*04b8*/ 	.word	0x00000068
        /*04bc*/ 	.short	0x010a
        /*04be*/ 	.byte	0x08
	.zero		1


	//   ....[58]....
        /*04c0*/ 	.word	0x00001d90
        /*04c4*/ 	.word	0x000000ff
        /*04c8*/ 	.word	0x00000118
        /*04cc*/ 	.short	0x0101
        /*04ce*/ 	.byte	0x06
	.zero		1


	//   ....[59]....
        /*04d0*/ 	.word	0x00001da0
        /*04d4*/ 	.word	0x000000ff
        /*04d8*/ 	.word	0x00000068
        /*04dc*/ 	.short	0x010a
        /*04de*/ 	.byte	0x08
	.zero		1


	//   ....[60]....
        /*04e0*/ 	.word	0x00001e20
        /*04e4*/ 	.word	0x000000ff
        /*04e8*/ 	.word	0x00000068
        /*04ec*/ 	.short	0x010a
        /*04ee*/ 	.byte	0x11
	.zero		1


	//   ....[61]....
        /*04f0*/ 	.word	0x00001fb0
        /*04f4*/ 	.word	0x000000ff
        /*04f8*/ 	.word	0x00000068
        /*04fc*/ 	.short	0x010a
        /*04fe*/ 	.byte	0x08
	.zero		1


	//   ....[62]....
        /*0500*/ 	.word	0x000020f0
        /*0504*/ 	.word	0x00000002
        /*0508*/ 	.word	0x00000120
        /*050c*/ 	.short	0x010a
        /*050e*/ 	.byte	0xff
	.zero		1


	//   ....[63]....
        /*0510*/ 	.word	0x000021b0
        /*0514*/ 	.word	0x00000002
        /*0518*/ 	.word	0x00000000
        /*051c*/ 	.short	0x0101
        /*051e*/ 	.byte	0xff
	.zero		1


	//   ....[64]....
        /*0520*/ 	.word	0x00002710
        /*0524*/ 	.word	0x000000ff
        /*0528*/ 	.word	0x00000000
        /*052c*/ 	.short	0x010a
        /*052e*/ 	.byte	0x04
	.zero		1


	//   ....[65]....
        /*0530*/ 	.word	0x000027a0
        /*0534*/ 	.word	0x000000ff
        /*0538*/ 	.word	0x00000000
        /*053c*/ 	.short	0x010a
        /*053e*/ 	.byte	0x04
	.zero		1


	//   ....[66]....
        /*0540*/ 	.word	0x00002830
        /*0544*/ 	.word	0x000000ff
        /*0548*/ 	.word	0x00000000
        /*054c*/ 	.short	0x010a
        /*054e*/ 	.byte	0x04
	.zero		1


	//   ....[67]....
        /*0550*/ 	.word	0x000028c0
        /*0554*/ 	.word	0x000000ff
        /*0558*/ 	.word	0x00000000
        /*055c*/ 	.short	0x010a
        /*055e*/ 	.byte	0x04
	.zero		1


	//   ....[68]....
        /*0560*/ 	.word	0x00002950
        /*0564*/ 	.word	0x000000ff
        /*0568*/ 	.word	0x00000000
        /*056c*/ 	.short	0x010a
        /*056e*/ 	.byte	0x04
	.zero		1


	//   ....[69]....
        /*0570*/ 	.word	0x000029e0
        /*0574*/ 	.word	0x000000ff
        /*0578*/ 	.word	0x00000000
        /*057c*/ 	.short	0x010a
        /*057e*/ 	.byte	0x04
	.zero		1


	//   ....[70]....
        /*0580*/ 	.word	0x00002a70
        /*0584*/ 	.word	0x000000ff
        /*0588*/ 	.word	0x00000000
        /*058c*/ 	.short	0x010a
        /*058e*/ 	.byte	0x04
	.zero		1


	//   ....[71]....
        /*0590*/ 	.word	0x00002b00
        /*0594*/ 	.word	0x000000ff
        /*0598*/ 	.word	0x00000000
        /*059c*/ 	.short	0x010a
        /*059e*/ 	.byte	0x04
	.zero		1


	//   ....[72]....
        /*05a0*/ 	.word	0x00002b90
        /*05a4*/ 	.word	0x000000ff
        /*05a8*/ 	.word	0x00000000
        /*05ac*/ 	.short	0x010a
        /*05ae*/ 	.byte	0x04
	.zero		1


	//   ....[73]....
        /*05b0*/ 	.word	0x00002c20
        /*05b4*/ 	.word	0x000000ff
        /*05b8*/ 	.word	0x00000000
        /*05bc*/ 	.short	0x010a
        /*05be*/ 	.byte	0x04
	.zero		1


	//   ....[74]....
        /*05c0*/ 	.word	0x00002cb0
        /*05c4*/ 	.word	0x000000ff
        /*05c8*/ 	.word	0x00000000
        /*05cc*/ 	.short	0x010a
        /*05ce*/ 	.byte	0x04
	.zero		1


	//   ....[75]....
        /*05d0*/ 	.word	0x00002d40
        /*05d4*/ 	.word	0x000000ff
        /*05d8*/ 	.word	0x00000000
        /*05dc*/ 	.short	0x010a
        /*05de*/ 	.byte	0x04
	.zero		1


	//   ....[76]....
        /*05e0*/ 	.word	0x00002de0
        /*05e4*/ 	.word	0x00000000
        /*05e8*/ 	.word	0x00000000
        /*05ec*/ 	.short	0x010a
        /*05ee*/ 	.byte	0xff
	.zero		1


	//   ....[77]....
        /*05f0*/ 	.word	0x00002f10
        /*05f4*/ 	.word	0x00000000
        /*05f8*/ 	.word	0x00000180
        /*05fc*/ 	.short	0x010a
        /*05fe*/ 	.byte	0xff
	.zero		1


	//   ....[78]....
        /*0600*/ 	.word	0x00002f80
        /*0604*/ 	.word	0x00000004
        /*0608*/ 	.word	0x00000000
        /*060c*/ 	.short	0x0101
        /*060e*/ 	.byte	0xff
	.zero		1


	//   ....[79]....
        /*0610*/ 	.word	0x00002fa0
        /*0614*/ 	.word	0x000000ff
        /*0618*/ 	.word	0x00000130
        /*061c*/ 	.short	0x010a
        /*061e*/ 	.byte	0x05
	.zero		1


	//   ....[80]....
        /*0620*/ 	.word	0x000030c0
        /*0624*/ 	.word	0x00000000
        /*0628*/ 	.word	0x00000120
        /*062c*/ 	.short	0x010a
        /*062e*/ 	.byte	0xff
	.zero		1


	//   ....[81]....
        /*0630*/ 	.word	0x000031c0
        /*0634*/ 	.word	0x00000000
        /*0638*/ 	.word	0x00000000
        /*063c*/ 	.short	0x0101
        /*063e*/ 	.byte	0xff
	.zero		1


	//   ....[82]....
        /*0640*/ 	.word	0x00003250
        /*0644*/ 	.word	0x000000ff
        /*0648*/ 	.word	0x00000130
        /*064c*/ 	.short	0x0106
        /*064e*/ 	.byte	0x05
	.zero		1


	//   ....[83]....
        /*0650*/ 	.word	0x00003270
        /*0654*/ 	.word	0x000000ff
        /*0658*/ 	.word	0x00000130
        /*065c*/ 	.short	0x010a
        /*065e*/ 	.byte	0x05
	.zero		1


	//   ....[84]....
        /*0660*/ 	.word	0x00003300
        /*0664*/ 	.word	0x000000ff
        /*0668*/ 	.word	0x00000130
        /*066c*/ 	.short	0x0106
        /*066e*/ 	.byte	0x04
	.zero		1


	//   ....[85]....
        /*0670*/ 	.word	0x00003340
        /*0674*/ 	.word	0x00000000
        /*0678*/ 	.word	0x00000130
        /*067c*/ 	.short	0x010a
        /*067e*/ 	.byte	0xff
	.zero		1


	//   ....[86]....
        /*0680*/ 	.word	0x00003580
        /*0684*/ 	.word	0x000000ff
        /*0688*/ 	.word	0x00000008
        /*068c*/ 	.short	0x010a
        /*068e*/ 	.byte	0x06
	.zero		1


	//   ....[87]....
        /*0690*/ 	.word	0x000035a0
        /*0694*/ 	.word	0x000000ff
        /*0698*/ 	.word	0x00000008
        /*069c*/ 	.short	0x010a
        /*069e*/ 	.byte	0x06
	.zero		1


	//   ....[88]....
        /*06a0*/ 	.word	0x00003730
        /*06a4*/ 	.word	0x000000ff
        /*06a8*/ 	.word	0x00000008
        /*06ac*/ 	.short	0x010a
        /*06ae*/ 	.byte	0x06
	.zero		1


	//   ....[89]....
        /*06b0*/ 	.word	0x00003750
        /*06b4*/ 	.word	0x000000ff
        /*06b8*/ 	.word	0x00000008
        /*06bc*/ 	.short	0x010a
        /*06be*/ 	.byte	0x06
	.zero		1


	//   ....[90]....
        /*06c0*/ 	.word	0x00003810
        /*06c4*/ 	.word	0x000000ff
        /*06c8*/ 	.word	0x00000000
        /*06cc*/ 	.short	0x0101
        /*06ce*/ 	.byte	0x07
	.zero		1


	//   ....[91]....
        /*06d0*/ 	.word	0x00003b50
        /*06d4*/ 	.word	0x00000000
        /*06d8*/ 	.word	0x00000120
        /*06dc*/ 	.short	0x010a
        /*06de*/ 	.byte	0xff
	.zero		1


	//   ....[92]....
        /*06e0*/ 	.word	0x00003c10
        /*06e4*/ 	.word	0x00000000
        /*06e8*/ 	.word	0x00000000
        /*06ec*/ 	.short	0x0101
        /*06ee*/ 	.byte	0xff
	.zero		1


	//   ....[93]....
        /*06f0*/ 	.word	0x00003cd0
        /*06f4*/ 	.word	0x000000ff
        /*06f8*/ 	.word	0x00000000
        /*06fc*/ 	.short	0x010a
        /*06fe*/ 	.byte	0x08
	.zero		1


	//   ....[94]....
        /*0700*/ 	.word	0x00003ce0
        /*0704*/ 	.word	0x000000ff
        /*0708*/ 	.word	0x00000160
        /*070c*/ 	.short	0x010a
        /*070e*/ 	.byte	0x09
	.zero		1


	//   ....[95]....
        /*0710*/ 	.word	0x00003d90
        /*0714*/ 	.word	0x000000ff
        /*0718*/ 	.word	0x00000000
        /*071c*/ 	.short	0x010a
        /*071e*/ 	.byte	0x08
	.zero		1


	//   ....[96]....
        /*0720*/ 	.word	0x00003ec0
        /*0724*/ 	.word	0x000000ff
        /*0728*/ 	.word	0x00000000
        /*072c*/ 	.short	0x010a
        /*072e*/ 	.byte	0x1e
	.zero		1


	//   ....[97]....
        /*0730*/ 	.word	0x000041c0
        /*0734*/ 	.word	0x000000ff
        /*0738*/ 	.word	0x00000000
        /*073c*/ 	.short	0x010a
        /*073e*/ 	.byte	0x08
	.zero		1


	//   ....[98]....
        /*0740*/ 	.word	0x00004250
        /*0744*/ 	.word	0x000000ff
        /*0748*/ 	.word	0x00000000
        /*074c*/ 	.short	0x010a
        /*074e*/ 	.byte	0x08
	.zero		1


	//   ....[99]....
        /*0750*/ 	.word	0x000042e0
        /*0754*/ 	.word	0x000000ff
        /*0758*/ 	.word	0x00000000
        /*075c*/ 	.short	0x010a
        /*075e*/ 	.byte	0x08
	.zero		1


	//   ....[100]....
        /*0760*/ 	.word	0x00004380
        /*0764*/ 	.word	0x00000000
        /*0768*/ 	.word	0x00000000
        /*076c*/ 	.short	0x010a
        /*076e*/ 	.byte	0xff
	.zero		1


	//   ....[101]....
        /*0770*/ 	.word	0x000043c0
        /*0774*/ 	.word	0x00000000
        /*0778*/ 	.word	0x00000000
        /*077c*/ 	.short	0x010a
        /*077e*/ 	.byte	0xff
	.zero		1


	//   ....[102]....
        /*0780*/ 	.word	0x00004430
        /*0784*/ 	.word	0x000000ff
        /*0788*/ 	.word	0x00000000
        /*078c*/ 	.short	0x0101
        /*078e*/ 	.byte	0x05
	.zero		1


	//   ....[103]....
        /*0790*/ 	.word	0x00004470
        /*0794*/ 	.word	0x000000ff
        /*0798*/ 	.word	0x000001a0
        /*079c*/ 	.short	0x010a
        /*079e*/ 	.byte	0x07
	.zero		1


	//   ....[104]....
        /*07a0*/ 	.word	0x000044c0
        /*07a4*/ 	.word	0x000000ff
        /*07a8*/ 	.word	0x00000000
        /*07ac*/ 	.short	0x0101
        /*07ae*/ 	.byte	0x05
	.zero		1


	//   ....[105]....
        /*07b0*/ 	.word	0x00004910
        /*07b4*/ 	.word	0x00000000
        /*07b8*/ 	.word	0x00000120
        /*07bc*/ 	.short	0x010a
        /*07be*/ 	.byte	0xff
	.zero		1


	//   ....[106]....
        /*07c0*/ 	.word	0x000049d0
        /*07c4*/ 	.word	0x00000000
        /*07c8*/ 	.word	0x00000000
        /*07cc*/ 	.short	0x0101
        /*07ce*/ 	.byte	0xff
	.zero		1


	//   ....[107]....
        /*07d0*/ 	.word	0x00004cf0
        /*07d4*/ 	.word	0x000000ff
        /*07d8*/ 	.word	0x00000118
        /*07dc*/ 	.short	0x010a
        /*07de*/ 	.byte	0x07
	.zero		1


	//   ....[108]....
        /*07e0*/ 	.word	0x00004ee0
        /*07e4*/ 	.word	0x000000ff
        /*07e8*/ 	.word	0x000000f0
        /*07ec*/ 	.short	0x010a
        /*07ee*/ 	.byte	0x07
	.zero		1


	//   ....[109]....
        /*07f0*/ 	.word	0x000050d0
        /*07f4*/ 	.word	0x000000ff
        /*07f8*/ 	.word	0x000000d0
        /*07fc*/ 	.short	0x010b
        /*07fe*/ 	.byte	0x07
	.zero		1


	//   ....[110]....
        /*0800*/ 	.word	0x000050e0
        /*0804*/ 	.word	0x000000ff
        /*0808*/ 	.word	0x00000000
        /*080c*/ 	.short	0x0101
        /*080e*/ 	.byte	0x0e
	.zero		1


	//   ....[111]....
        /*0810*/ 	.word	0x00005100
        /*0814*/ 	.word	0x000000ff
        /*0818*/ 	.word	0x000000f8
        /*081c*/ 	.short	0x010a
        /*081e*/ 	.byte	0x07
	.zero		1


	//   ....[112]....
        /*0820*/ 	.word	0x000052b0
        /*0824*/ 	.word	0x000000ff
        /*0828*/ 	.word	0x000000d8
        /*082c*/ 	.short	0x010b
        /*082e*/ 	.byte	0x07
	.zero		1


	//   ....[113]....
        /*0830*/ 	.word	0x000052c0
        /*0834*/ 	.word	0x000000ff
        /*0838*/ 	.word	0x00000000
        /*083c*/ 	.short	0x0101
        /*083e*/ 	.byte	0x0e
	.zero		1


	//   ....[114]....
        /*0840*/ 	.word	0x000052d0
        /*0844*/ 	.word	0x000000ff
        /*0848*/ 	.word	0x00000100
        /*084c*/ 	.short	0x010a
        /*084e*/ 	.byte	0x07
	.zero		1


	//   ....[115]....
        /*0850*/ 	.word	0x00005500
        /*0854*/ 	.word	0x000000ff
        /*0858*/ 	.word	0x000000e0
        /*085c*/ 	.short	0x010b
        /*085e*/ 	.byte	0x07
	.zero		1


	//   ....[116]....
        /*0860*/ 	.word	0x00005570
        /*0864*/ 	.word	0x000000ff
        /*0868*/ 	.word	0x00000000
        /*086c*/ 	.short	0x0101
        /*086e*/ 	.byte	0x0e
	.zero		1


	//   ....[117]....
        /*0870*/ 	.word	0x000055b0
        /*0874*/ 	.word	0x000000ff
        /*0878*/ 	.word	0x00000108
        /*087c*/ 	.short	0x010a
        /*087e*/ 	.byte	0x07
	.zero		1


	//   ....[118]....
        /*0880*/ 	.word	0x000057e0
        /*0884*/ 	.word	0x000000ff
        /*0888*/ 	.word	0x000000e8
        /*088c*/ 	.short	0x010b
        /*088e*/ 	.byte	0x07
	.zero		1


	//   ....[119]....
        /*0890*/ 	.word	0x00005800
        /*0894*/ 	.word	0x000000ff
        /*0898*/ 	.word	0x00000000
        /*089c*/ 	.short	0x0101
        /*089e*/ 	.byte	0x0d
	.zero		1


	//   ....[120]....
        /*08a0*/ 	.word	0x00005830
        /*08a4*/ 	.word	0x000000ff
        /*08a8*/ 	.word	0x000000f0
        /*08ac*/ 	.short	0x010a
        /*08ae*/ 	.byte	0x07
	.zero		1


	//   ....[121]....
        /*08b0*/ 	.word	0x00005850
        /*08b4*/ 	.word	0x000000ff
        /*08b8*/ 	.word	0x000000f8
        /*08bc*/ 	.short	0x010a
        /*08be*/ 	.byte	0x07
	.zero		1


	//   ....[122]....
        /*08c0*/ 	.word	0x00005870
        /*08c4*/ 	.word	0x000000ff
        /*08c8*/ 	.word	0x00000100
        /*08cc*/ 	.short	0x010a
        /*08ce*/ 	.byte	0x07
	.zero		1


	//   ....[123]....
        /*08d0*/ 	.word	0x000058b0
        /*08d4*/ 	.word	0x00000000
        /*08d8*/ 	.word	0x00000108
        /*08dc*/ 	.short	0x010a
        /*08de*/ 	.byte	0xff
	.zero		1


	//   ....[124]....
        /*08e0*/ 	.word	0x00005b50
        /*08e4*/ 	.word	0x00000000
        /*08e8*/ 	.word	0x00000120
        /*08ec*/ 	.short	0x010a
        /*08ee*/ 	.byte	0xff
	.zero		1


	//   ....[125]....
        /*08f0*/ 	.word	0x00005c10
        /*08f4*/ 	.word	0x00000000
        /*08f8*/ 	.word	0x00000000
        /*08fc*/ 	.short	0x0101
        /*08fe*/ 	.byte	0xff
	.zero		1


	//   ....[126]....
        /*0900*/ 	.word	0x00006710
        /*0904*/ 	.word	0x000000ff
        /*0908*/ 	.word	0x000000d0
        /*090c*/ 	.short	0x010a
        /*090e*/ 	.byte	0x04
	.zero		1


	//   ....[127]....
        /*0910*/ 	.word	0x00006730
        /*0914*/ 	.word	0x00000005
        /*0918*/ 	.word	0x00000140
        /*091c*/ 	.short	0x010a
        /*091e*/ 	.byte	0xff
	.zero		1


	//   ....[128]....
        /*0920*/ 	.word	0x00006920
        /*0924*/ 	.word	0x00000003
        /*0928*/ 	.word	0x000000d0
        /*092c*/ 	.short	0x010a
        /*092e*/ 	.byte	0xff
	.zero		1


	//   ....[129]....
        /*0930*/ 	.word	0x00006a90
        /*0934*/ 	.word	0x00000072
        /*0938*/ 	.word	0x00000140
        /*093c*/ 	.short	0x010a
        /*093e*/ 	.byte	0xff
	.zero		1


	//   ....[130]....
        /*0940*/ 	.word	0x00006cd0
        /*0944*/ 	.word	0x00000072
        /*0948*/ 	.word	0x00000000
        /*094c*/ 	.short	0x0101
        /*094e*/ 	.byte	0xff
	.zero		1


	//   ....[131]....
        /*0950*/ 	.word	0x00008d70
        /*0954*/ 	.word	0x00000000
        /*0958*/ 	.word	0x00000000
        /*095c*/ 	.short	0x0101
        /*095e*/ 	.byte	0xff
	.zero		1


	//   ....[132]....
        /*0960*/ 	.word	0x00008df0
        /*0964*/ 	.word	0x00000003
        /*0968*/ 	.word	0x000000d0
        /*096c*/ 	.short	0x010a
        /*096e*/ 	.byte	0xff
	.zero		1


	//   ....[133]....
        /*0970*/ 	.word	0x00009050
        /*0974*/ 	.word	0x00000000
        /*0978*/ 	.word	0x00000000
        /*097c*/ 	.short	0x0101
        /*097e*/ 	.byte	0xff
	.zero		1


	//   ....[134]....
        /*0980*/ 	.word	0x00009070
        /*0984*/ 	.word	0x00000003
        /*0988*/ 	.word	0x00000190
        /*098c*/ 	.short	0x010a
        /*098e*/ 	.byte	0xff
	.zero		1


	//   ....[135]....
        /*0990*/ 	.word	0x000090d0
        /*0994*/ 	.word	0x00000002
        /*0998*/ 	.word	0x00000068
        /*099c*/ 	.short	0x010a
        /*099e*/ 	.byte	0xff
	.zero		1


	//   ....[136]....
        /*09a0*/ 	.word	0x00009130
        /*09a4*/ 	.word	0x00000002
        /*09a8*/ 	.word	0x00000068
        /*09ac*/ 	.short	0x010a
        /*09ae*/ 	.byte	0xff
	.zero		1


	//   ....[137]....
        /*09b0*/ 	.word	0x00009180
        /*09b4*/ 	.word	0x00000002
        /*09b8*/ 	.word	0x00000120
        /*09bc*/ 	.short	0x010a
        /*09be*/ 	.byte	0xff
	.zero		1


	//   ....[138]....
        /*09c0*/ 	.word	0x000091e0
        /*09c4*/ 	.word	0x00000000
        /*09c8*/ 	.word	0x00000000
        /*09cc*/ 	.short	0x010a
        /*09ce*/ 	.byte	0xff
	.zero		1


	//   ....[139]....
        /*09d0*/ 	.word	0x00009240
        /*09d4*/ 	.word	0x00000000
        /*09d8*/ 	.word	0x00000000
        /*09dc*/ 	.short	0x010a
        /*09de*/ 	.byte	0xff
	.zero		1


	//   ....[140]....
        /*09e0*/ 	.word	0x000092a0
        /*09e4*/ 	.word	0x00000000
        /*09e8*/ 	.word	0x00000000
        /*09ec*/ 	.short	0x010a
        /*09ee*/ 	.byte	0xff
	.zero		1


	//   ....[141]....
        /*09f0*/ 	.word	0x00009300
        /*09f4*/ 	.word	0x00000000
        /*09f8*/ 	.word	0x00000000
        /*09fc*/ 	.short	0x010a
        /*09fe*/ 	.byte	0xff
	.zero		1


	//   ....[142]....
        /*0a00*/ 	.word	0x00009360
        /*0a04*/ 	.word	0x00000000
        /*0a08*/ 	.word	0x00000000
        /*0a0c*/ 	.short	0x010a
        /*0a0e*/ 	.byte	0xff
	.zero		1


	//   ....[143]....
        /*0a10*/ 	.word	0x000093c0
        /*0a14*/ 	.word	0x00000000
        /*0a18*/ 	.word	0x00000000
        /*0a1c*/ 	.short	0x010a
        /*0a1e*/ 	.byte	0xff
	.zero		1


	//   ....[144]....
        /*0a20*/ 	.word	0x00009420
        /*0a24*/ 	.word	0x00000000
        /*0a28*/ 	.word	0x00000000
        /*0a2c*/ 	.short	0x010a
        /*0a2e*/ 	.byte	0xff
	.zero		1


	//   ....[145]....
        /*0a30*/ 	.word	0x00009480
        /*0a34*/ 	.word	0x00000000
        /*0a38*/ 	.word	0x00000000
        /*0a3c*/ 	.short	0x010a
        /*0a3e*/ 	.byte	0xff
	.zero		1


	//   ....[146]....
        /*0a40*/ 	.word	0x000094e0
        /*0a44*/ 	.word	0x00000000
        /*0a48*/ 	.word	0x00000000
        /*0a4c*/ 	.short	0x010a
        /*0a4e*/ 	.byte	0xff
	.zero		1


	//   ....[147]....
        /*0a50*/ 	.word	0x00009540
        /*0a54*/ 	.word	0x00000000
        /*0a58*/ 	.word	0x00000000
        /*0a5c*/ 	.short	0x010a
        /*0a5e*/ 	.byte	0xff
	.zero		1


	//   ....[148]....
        /*0a60*/ 	.word	0x000095a0
        /*0a64*/ 	.word	0x00000000
        /*0a68*/ 	.word	0x00000000
        /*0a6c*/ 	.short	0x010a
        /*0a6e*/ 	.byte	0xff
	.zero		1


	//   ....[149]....
        /*0a70*/ 	.word	0x00009600
        /*0a74*/ 	.word	0x00000000
        /*0a78*/ 	.word	0x00000000
        /*0a7c*/ 	.short	0x010a
        /*0a7e*/ 	.byte	0xff
	.zero		1


	//   ....[150]....
        /*0a80*/ 	.word	0x00009650
        /*0a84*/ 	.word	0x00000000
        /*0a88*/ 	.word	0x00000180
        /*0a8c*/ 	.short	0x010a
        /*0a8e*/ 	.byte	0xff
	.zero		1


	//   ....[151]....
        /*0a90*/ 	.word	0x000096b0
        /*0a94*/ 	.word	0x00000000
        /*0a98*/ 	.word	0x00000130
        /*0a9c*/ 	.short	0x010a
        /*0a9e*/ 	.byte	0xff
	.zero		1


	//   ....[152]....
        /*0aa0*/ 	.word	0x00009700
        /*0aa4*/ 	.word	0x00000000
        /*0aa8*/ 	.word	0x00000120
        /*0aac*/ 	.short	0x010a
        /*0aae*/ 	.byte	0xff
	.zero		1


	//   ....[153]....
        /*0ab0*/ 	.word	0x00009760
        /*0ab4*/ 	.word	0x00000000
        /*0ab8*/ 	.word	0x00000130
        /*0abc*/ 	.short	0x010a
        /*0abe*/ 	.byte	0xff
	.zero		1


	//   ....[154]....
        /*0ac0*/ 	.word	0x000097c0
        /*0ac4*/ 	.word	0x00000004
        /*0ac8*/ 	.word	0x00000008
        /*0acc*/ 	.short	0x010a
        /*0ace*/ 	.byte	0xff
	.zero		1


	//   ....[155]....
        /*0ad0*/ 	.word	0x000098a0
        /*0ad4*/ 	.word	0x00000002
        /*0ad8*/ 	.word	0x00000008
        /*0adc*/ 	.short	0x010a
        /*0ade*/ 	.byte	0xff
	.zero		1


	//   ....[156]....
        /*0ae0*/ 	.word	0x000098f0
        /*0ae4*/ 	.word	0x00000000
        /*0ae8*/ 	.word	0x00000120
        /*0aec*/ 	.short	0x010a
        /*0aee*/ 	.byte	0xff
	.zero		1


	//   ....[157]....
        /*0af0*/ 	.word	0x00009950
        /*0af4*/ 	.word	0x00000000
        /*0af8*/ 	.word	0x00000160
        /*0afc*/ 	.short	0x010a
        /*0afe*/ 	.byte	0xff
	.zero		1


	//   ....[158]....
        /*0b00*/ 	.word	0x000099b0
        /*0b04*/ 	.word	0x00000000
        /*0b08*/ 	.word	0x00000000
        /*0b0c*/ 	.short	0x010a
        /*0b0e*/ 	.byte	0xff
	.zero		1


	//   ....[159]....
        /*0b10*/ 	.word	0x00009a10
        /*0b14*/ 	.word	0x00000000
        /*0b18*/ 	.word	0x00000000
        /*0b1c*/ 	.short	0x010a
        /*0b1e*/ 	.byte	0xff
	.zero		1


	//   ....[160]....
        /*0b20*/ 	.word	0x00009a70
        /*0b24*/ 	.word	0x00000000
        /*0b28*/ 	.word	0x00000000
        /*0b2c*/ 	.short	0x010a
        /*0b2e*/ 	.byte	0xff
	.zero		1


	//   ....[161]....
        /*0b30*/ 	.word	0x00009ad0
        /*0b34*/ 	.word	0x00000000
        /*0b38*/ 	.word	0x00000000
        /*0b3c*/ 	.short	0x010a
        /*0b3e*/ 	.byte	0xff
	.zero		1


	//   ....[162]....
        /*0b40*/ 	.word	0x00009b30
        /*0b44*/ 	.word	0x00000000
        /*0b48*/ 	.word	0x000001a0
        /*0b4c*/ 	.short	0x010a
        /*0b4e*/ 	.byte	0xff
	.zero		1


	//   ....[163]....
        /*0b50*/ 	.word	0x00009b80
        /*0b54*/ 	.word	0x00000000
        /*0b58*/ 	.word	0x00000120
        /*0b5c*/ 	.short	0x010a
        /*0b5e*/ 	.byte	0xff
	.zero		1


	//   ....[164]....
        /*0b60*/ 	.word	0x00009be0
        /*0b64*/ 	.word	0x00000000
        /*0b68*/ 	.word	0x00000118
        /*0b6c*/ 	.short	0x010a
        /*0b6e*/ 	.byte	0xff
	.zero		1


	//   ....[165]....
        /*0b70*/ 	.word	0x00009c40
        /*0b74*/ 	.word	0x00000003
        /*0b78*/ 	.word	0x000000f0
        /*0b7c*/ 	.short	0x010a
        /*0b7e*/ 	.byte	0xff
	.zero		1


	//   ....[166]....
        /*0b80*/ 	.word	0x00009ca0
        /*0b84*/ 	.word	0x00000003
        /*0b88*/ 	.word	0x000000f8
        /*0b8c*/ 	.short	0x010a
        /*0b8e*/ 	.byte	0xff
	.zero		1


	//   ....[167]....
        /*0b90*/ 	.word	0x00009d00
        /*0b94*/ 	.word	0x00000003
        /*0b98*/ 	.word	0x00000100
        /*0b9c*/ 	.short	0x010a
        /*0b9e*/ 	.byte	0xff
	.zero		1


	//   ....[168]....
        /*0ba0*/ 	.word	0x00009d60
        /*0ba4*/ 	.word	0x00000003
        /*0ba8*/ 	.word	0x00000108
        /*0bac*/ 	.short	0x010a
        /*0bae*/ 	.byte	0xff
	.zero		1


	//   ....[169]....
        /*0bb0*/ 	.word	0x00009dc0
        /*0bb4*/ 	.word	0x00000000
        /*0bb8*/ 	.word	0x000000f0
        /*0bbc*/ 	.short	0x010a
        /*0bbe*/ 	.byte	0xff
	.zero		1


	//   ....[170]....
        /*0bc0*/ 	.word	0x00009e20
        /*0bc4*/ 	.word	0x00000000
        /*0bc8*/ 	.word	0x000000f8
        /*0bcc*/ 	.short	0x010a
        /*0bce*/ 	.byte	0xff
	.zero		1


	//   ....[171]....
        /*0bd0*/ 	.word	0x00009e80
        /*0bd4*/ 	.word	0x00000000
        /*0bd8*/ 	.word	0x00000100
        /*0bdc*/ 	.short	0x010a
        /*0bde*/ 	.byte	0xff
	.zero		1


	//   ....[172]....
        /*0be0*/ 	.word	0x00009ed0
        /*0be4*/ 	.word	0x00000000
        /*0be8*/ 	.word	0x00000120
        /*0bec*/ 	.short	0x010a
        /*0bee*/ 	.byte	0xff
	.zero		1


	//   ....[173]....
        /*0bf0*/ 	.word	0x00009f20
        /*0bf4*/ 	.word	0x00000003
        /*0bf8*/ 	.word	0x000000d0
        /*0bfc*/ 	.short	0x010a
        /*0bfe*/ 	.byte	0xff
	.zero		1


	//   ....[174]....
        /*0c00*/ 	.word	0x00009f70
        /*0c04*/ 	.word	0x00000072
        /*0c08*/ 	.word	0x00000140
        /*0c0c*/ 	.short	0x010a
        /*0c0e*/ 	.byte	0xff
	.zero		1


	//----- nvinfo : EIATTR_NUM_MBARRIERS
	.align		4
.L_49:
        /*0c10*/ 	.byte	0x03, 0x38
        /*0c12*/ 	.short	0x0035


	//----- nvinfo : EIATTR_EXIT_INSTR_OFFSETS
	.align		4
        /*0c14*/ 	.byte	0x04, 0x1c
        /*0c16*/ 	.short	(.L_51 - .L_50)


	//   ....[0]....
.L_50:
        /*0c18*/ 	.word	0x00002e10


	//   ....[1]....
        /*0c1c*/ 	.word	0x00003310


	//   ....[2]....
        /*0c20*/ 	.word	0x00003370


	//   ....[3]....
        /*0c24*/ 	.word	0x000046f0


	//   ....[4]....
        /*0c28*/ 	.word	0x000058e0


	//   ....[5]....
        /*0c2c*/ 	.word	0x00005920


	//   ....[6]....
        /*0c30*/ 	.word	0x00008f30


	//   ....[7]....
        /*0c34*/ 	.word	0x00008fb0


	//   ....[8]....
        /*0c38*/ 	.word	0x00008fe0


	//   ....[9]....
        /*0c3c*/ 	.word	0x00009060


	//----- nvinfo : EIATTR_MAX_THREADS
	.align		4
.L_51:
        /*0c40*/ 	.byte	0x04, 0x05
        /*0c42*/ 	.short	(.L_53 - .L_52)
.L_52:
        /*0c44*/ 	.word	0x00000100
        /*0c48*/ 	.word	0x00000001
        /*0c4c*/ 	.word	0x00000001


	//----- nvinfo : EIATTR_CRS_STACK_SIZE
	.align		4
.L_53:
        /*0c50*/ 	.byte	0x04, 0x1e
        /*0c52*/ 	.short	(.L_55 - .L_54)
.L_54:
        /*0c54*/ 	.word	0x00000000


	//----- nvinfo : EIATTR_CBANK_PARAM_SIZE
	.align		4
.L_55:
        /*0c58*/ 	.byte	0x03, 0x19
        /*0c5a*/ 	.short	0x0800


	//----- nvinfo : EIATTR_PARAM_CBANK
	.align		4
        /*0c5c*/ 	.byte	0x04, 0x0a
        /*0c5e*/ 	.short	(.L_57 - .L_56)
	.align		4
.L_56:
        /*0c60*/ 	.word	index@(.nv.constant0._ZN7cutlass13device_kernelINS_4gemm6kernel13GemmUniversalIN4cute5tupleIJiiiiEEENS1_10collective13CollectiveMmaINS1_35MainloopSm100TmaUmmaWarpSpecializedILi13ELi2ELi4ENS5_IJNS4_1CILi2EEENSA_ILi1EEESC_EEEEENS5_IJNSA_ILi128EEESF_NSA_ILi64EEEEEENS_6half_tENS5_IJlSC_lEEESI_SJ_NS4_8TiledMMAINS4_8MMA_AtomIJNS4_26SM100_MMA_F16BF16_2x1SM_SSISI_SI_fLi128ELi128ELNS4_4UMMA5MajorE0ELSO_0ELNSN_7ScaleInE0ELSP_0EEEEEENS4_6LayoutINS5_IJSC_SC_SC_EEENS5_IJNSA_ILi0EEESU_SU_EEEEENS5_IJNS4_10UnderscoreESX_SX_EEEEENS4_18SM100_TMA_2SM_LOADENS4_14ComposedLayoutINS4_7SwizzleILi3ELi4ELi3EEENS4_18smem_ptr_flag_bitsILi16EEENSS_INS5_IJNSA_ILi8EEESG_EEENS5_IJSG_SC_EEEEEEEvNS4_8identityES10_S1A_vS1B_EENS_8epilogue10collective18CollectiveEpilogueINS1D_23Sm100TmaWarpSpecializedILi4ELi2ELi16ELb1ELb0EEEJNS5_IJSG_SF_SG_EEENS5_IJNSS_ISG_SC_EENSS_INS5_IJNSA_ILi16EEESB_EEENS5_IJSC_SG_EEEEEEEESI_SJ_SI_SJ_NS1D_6fusion15FusionCallbacksIS1H_NS1P_13LinCombEltActINS1D_6thread4SiLuESI_fSI_fLNS_15FloatRoundStyleE2EEES1I_S1O_JEEENS4_5SM1004TMEM4LOAD26SM100_TMEM_LOAD_32dp32b16xENS4_13SM90_TMA_LOADENS11_INS12_ILi1ELi4ELi3EEES15_NSS_INS5_IJS16_S1K_EEENS5_IJS1K_SC_EEEEEEENS4_39AutoVectorizingCopyWithAssumedAlignmentILi128EEENS4_14SM90_TMA_STOREES26_S28_S28_EEEvvEEEEvNT_6ParamsE)
        /*0c64*/ 	.short	0x0380
        /*0c66*/ 	.short	0x0800


	//----- nvinfo : EIATTR_SW_WAR
	.align		4
.L_57:
        /*0c68*/ 	.byte	0x04, 0x36
        /*0c6a*/ 	.short	(.L_59 - .L_58)
.L_58:
        /*0c6c*/ 	.word	0x00000008
.L_59:


//--------------------- .nv.callgraph             --------------------------
	.section	.nv.callgraph,"",@"SHT_CUDA_CALLGRAPH"
	.align	4
	.sectionentsize	8
	.align		4
        /*0000*/ 	.word	0x00000000
	.align		4
        /*0004*/ 	.word	0xffffffff
	.align		4
        /*0008*/ 	.word	index@(_ZN7cutlass13device_kernelINS_4gemm6kernel13GemmUniversalIN4cute5tupleIJiiiiEEENS1_10collective13CollectiveMmaINS1_35MainloopSm100TmaUmmaWarpSpecializedILi13ELi2ELi4ENS5_IJNS4_1CILi2EEENSA_ILi1EEESC_EEEEENS5_IJNSA_ILi128EEESF_NSA_ILi64EEEEEENS_6half_tENS5_IJlSC_lEEESI_SJ_NS4_8TiledMMAINS4_8MMA_AtomIJNS4_26SM100_MMA_F16BF16_2x1SM_SSISI_SI_fLi128ELi128ELNS4_4UMMA5MajorE0ELSO_0ELNSN_7ScaleInE0ELSP_0EEEEEENS4_6LayoutINS5_IJSC_SC_SC_EEENS5_IJNSA_ILi0EEESU_SU_EEEEENS5_IJNS4_10UnderscoreESX_SX_EEEEENS4_18SM100_TMA_2SM_LOADENS4_14ComposedLayoutINS4_7SwizzleILi3ELi4ELi3EEENS4_18smem_ptr_flag_bitsILi16EEENSS_INS5_IJNSA_ILi8EEESG_EEENS5_IJSG_SC_EEEEEEEvNS4_8identityES10_S1A_vS1B_EENS_8epilogue10collective18CollectiveEpilogueINS1D_23Sm100TmaWarpSpecializedILi4ELi2ELi16ELb1ELb0EEEJNS5_IJSG_SF_SG_EEENS5_IJNSS_ISG_SC_EENSS_INS5_IJNSA_ILi16EEESB_EEENS5_IJSC_SG_EEEEEEEESI_SJ_SI_SJ_NS1D_6fusion15FusionCallbacksIS1H_NS1P_13LinCombEltActINS1D_6thread4SiLuESI_fSI_fLNS_15FloatRoundStyleE2EEES1I_S1O_JEEENS4_5SM1004TMEM4LOAD26SM100_TMEM_LOAD_32dp32b16xENS4_13SM90_TMA_LOADENS11_INS12_ILi1ELi4ELi3EEES15_NSS_INS5_IJS16_S1K_EEENS5_IJS1K_SC_EEEEEEENS4_39AutoVectorizingCopyWithAssumedAlignmentILi128EEENS4_14SM90_TMA_STOREES26_S28_S28_EEEvvEEEEvNT_6ParamsE)
	.align		4
        /*000c*/ 	.word	index@(__assertfail)
	.align		4
        /*0010*/ 	.word	0x00000000
	.align		4
        /*0014*/ 	.word	0xfffffffe
	.align		4
        /*0018*/ 	.word	0x00000000
	.align		4
        /*001c*/ 	.word	0xfffffffd
	.align		4
        /*0020*/ 	.word	0x00000000
	.align		4
        /*0024*/ 	.word	0xfffffffc


//--------------------- .nv.constant4             --------------------------
	.section	.nv.constant4,"a",@progbits
	.align	8
	.align		8
.nv.constant4:
        /*0000*/ 	.dword	__assertfail
	.align		8
        /*0008*/ 	.dword	__unnamed_1
	.align		8
        /*0010*/ 	.dword	__unnamed_2
	.align		8
        /*0018*/ 	.dword	_ZN39_INTERNAL_0452dbc0_4_k_cu_b194d3d2_34024cuda3std3__45__cpo5beginE
	.align		8
        /*0020*/ 	.dword	_ZN39_INTERNAL_0452dbc0_4_k_cu_b194d3d2_34024cuda3std3__45__cpo3endE
	.align		8
        /*0028*/ 	.dword	_ZN39_INTERNAL_0452dbc0_4_k_cu_b194d3d2_34024cuda3std3__45__cpo6cbeginE
	.align		8
        /*0030*/ 	.dword	_ZN39_INTERNAL_0452dbc0_4_k_cu_b194d3d2_34024cuda3std3__45__cpo4cendE
	.align		8
        /*0038*/ 	.dword	_ZN39_INTERNAL_0452dbc0_4_k_cu_b194d3d2_34024cuda3std3__441_GLOBAL__N__0452dbc0_4_k_cu_b194d3d2_34026ignoreE
	.align		8
        /*0040*/ 	.dword	_ZN39_INTERNAL_0452dbc0_4_k_cu_b194d3d2_34024cuda3std3__419piecewise_constructE
	.align		8
        /*0048*/ 	.dword	_ZN39_INTERNAL_0452dbc0_4_k_cu_b194d3d2_34024cuda3std3__48in_placeE
	.align		8
        /*0050*/ 	.dword	_ZN39_INTERNAL_0452dbc0_4_k_cu_b194d3d2_34024cuda3std6ranges3__45__cpo4swapE
	.align		8
        /*0058*/ 	.dword	_ZN39_INTERNAL_0452dbc0_4_k_cu_b194d3d2_34024cuda3std6ranges3__45__cpo9iter_moveE
	.align		8
        /*0060*/ 	.dword	_ZN39_INTERNAL_0452dbc0_4_k_cu_b194d3d2_34024cute7productE
	.align		8
        /*0068*/ 	.dword	_ZN39_INTERNAL_0452dbc0_4_k_cu_b194d3d2_34024cute1_E
	.align		8
        /*0070*/ 	.dword	$str$25
	.align		8
        /*0078*/ 	.dword	$str$26
	.align		8
        /*0080*/ 	.dword	$str$27
	.align		8
        /*0088*/ 	.dword	$str$28


//--------------------- .text._ZN7cutlass13device_kernelINS_4gemm6kernel13GemmUniversalIN4cute5tupleIJiiiiEEENS1_10collective13CollectiveMmaINS1_35MainloopSm100TmaUmmaWarpSpecializedILi13ELi2ELi4ENS5_IJNS4_1CILi2EEENSA_ILi1EEESC_EEEEENS5_IJNSA_ILi128EEESF_NSA_ILi64EEEEEENS_6half_tENS5_IJlSC_lEEESI_SJ_NS4_8TiledMMAINS4_8MMA_AtomIJNS4_26SM100_MMA_F16BF16_2x1SM_SSISI_SI_fLi128ELi128ELNS4_4UMMA5MajorE0ELSO_0ELNSN_7ScaleInE0ELSP_0EEEEEENS4_6LayoutINS5_IJSC_SC_SC_EEENS5_IJNSA_ILi0EEESU_SU_EEEEENS5_IJNS4_10UnderscoreESX_SX_EEEEENS4_18SM100_TMA_2SM_LOADENS4_14ComposedLayoutINS4_7SwizzleILi3ELi4ELi3EEENS4_18smem_ptr_flag_bitsILi16EEENSS_INS5_IJNSA_ILi8EEESG_EEENS5_IJSG_SC_EEEEEEEvNS4_8identityES10_S1A_vS1B_EENS_8epilogue10collective18CollectiveEpilogueINS1D_23Sm100TmaWarpSpecializedILi4ELi2ELi16ELb1ELb0EEEJNS5_IJSG_SF_SG_EEENS5_IJNSS_ISG_SC_EENSS_INS5_IJNSA_ILi16EEESB_EEENS5_IJSC_SG_EEEEEEEESI_SJ_SI_SJ_NS1D_6fusion15FusionCallbacksIS1H_NS1P_13LinCombEltActINS1D_6thread4SiLuESI_fSI_fLNS_15FloatRoundStyleE2EEES1I_S1O_JEEENS4_5SM1004TMEM4LOAD26SM100_TMEM_LOAD_32dp32b16xENS4_13SM90_TMA_LOADENS11_INS12_ILi1ELi4ELi3EEES15_NSS_INS5_IJS16_S1K_EEENS5_IJS1K_SC_EEEEEEENS4_39AutoVectorizingCopyWithAssumedAlignmentILi128EEENS4_14SM90_TMA_STOREES26_S28_S28_EEEvvEEEEvNT_6ParamsE --------------------------
	.section	.text._ZN7cutlass13device_kernelINS_4gemm6kernel13GemmUniversalIN4cute5tupleIJiiiiEEENS1_10collective13CollectiveMmaINS1_35MainloopSm100TmaUmmaWarpSpecializedILi13ELi2ELi4ENS5_IJNS4_1CILi2EEENSA_ILi1EEESC_EEEEENS5_IJNSA_ILi128EEESF_NSA_ILi64EEEEEENS_6half_tENS5_IJlSC_lEEESI_SJ_NS4_8TiledMMAINS4_8MMA_AtomIJNS4_26SM100_MMA_F16BF16_2x1SM_SSISI_SI_fLi128ELi128ELNS4_4UMMA5MajorE0ELSO_0ELNSN_7ScaleInE0ELSP_0EEEEEENS4_6LayoutINS5_IJSC_SC_SC_EEENS5_IJNSA_ILi0EEESU_SU_EEEEENS5_IJNS4_10UnderscoreESX_SX_EEEEENS4_18SM100_TMA_2SM_LOADENS4_14ComposedLayoutINS4_7SwizzleILi3ELi4ELi3EEENS4_18smem_ptr_flag_bitsILi16EEENSS_INS5_IJNSA_ILi8EEESG_EEENS5_IJSG_SC_EEEEEEEvNS4_8identityES10_S1A_vS1B_EENS_8epilogue10collective18CollectiveEpilogueINS1D_23Sm100TmaWarpSpecializedILi4ELi2ELi16ELb1ELb0EEEJNS5_IJSG_SF_SG_EEENS5_IJNSS_ISG_SC_EENSS_INS5_IJNSA_ILi16EEESB_EEENS5_IJSC_SG_EEEEEEEESI_SJ_SI_SJ_NS1D_6fusion15FusionCallbacksIS1H_NS1P_13LinCombEltActINS1D_6thread4SiLuESI_fSI_fLNS_15FloatRoundStyleE2EEES1I_S1O_JEEENS4_5SM1004TMEM4LOAD26SM100_TMEM_LOAD_32dp32b16xENS4_13SM90_TMA_LOADENS11_INS12_ILi1ELi4ELi3EEES15_NSS_INS5_IJS16_S1K_EEENS5_IJS1K_SC_EEEEEEENS4_39AutoVectorizingCopyWithAssumedAlignmentILi128EEENS4_14SM90_TMA_STOREES26_S28_S28_EEEvvEEEEvNT_6ParamsE,"ax",@progbits
	.align	128
.text._ZN7cutlass13device_kernelINS_4gemm6kernel13GemmUniversalIN4cute5tupleIJiiiiEEENS1_10collective13CollectiveMmaINS1_35MainloopSm100TmaUmmaWarpSpecializedILi13ELi2ELi4ENS5_IJNS4_1CILi2EEENSA_ILi1EEESC_EEEEENS5_IJNSA_ILi128EEESF_NSA_ILi64EEEEEENS_6half_tENS5_IJlSC_lEEESI_SJ_NS4_8TiledMMAINS4_8MMA_AtomIJNS4_26SM100_MMA_F16BF16_2x1SM_SSISI_SI_fLi128ELi128ELNS4_4UMMA5MajorE0ELSO_0ELNSN_7ScaleInE0ELSP_0EEEEEENS4_6LayoutINS5_IJSC_SC_SC_EEENS5_IJNSA_ILi0EEESU_SU_EEEEENS5_IJNS4_10UnderscoreESX_SX_EEEEENS4_18SM100_TMA_2SM_LOADENS4_14ComposedLayoutINS4_7SwizzleILi3ELi4ELi3EEENS4_18smem_ptr_flag_bitsILi16EEENSS_INS5_IJNSA_ILi8EEESG_EEENS5_IJSG_SC_EEEEEEEvNS4_8identityES10_S1A_vS1B_EENS_8epilogue10collective18CollectiveEpilogueINS1D_23Sm100TmaWarpSpecializedILi4ELi2ELi16ELb1ELb0EEEJNS5_IJSG_SF_SG_EEENS5_IJNSS_ISG_SC_EENSS_INS5_IJNSA_ILi16EEESB_EEENS5_IJSC_SG_EEEEEEEESI_SJ_SI_SJ_NS1D_6fusion15FusionCallbacksIS1H_NS1P_13LinCombEltActINS1D_6thread4SiLuESI_fSI_fLNS_15FloatRoundStyleE2EEES1I_S1O_JEEENS4_5SM1004TMEM4LOAD26SM100_TMEM_LOAD_32dp32b16xENS4_13SM90_TMA_LOADENS11_INS12_ILi1ELi4ELi3EEES15_NSS_INS5_IJS16_S1K_EEENS5_IJS1K_SC_EEEEEEENS4_39AutoVectorizingCopyWithAssumedAlignmentILi128EEENS4_14SM90_TMA_STOREES26_S28_S28_EEEvvEEEEvNT_6ParamsE:
        .type           _ZN7cutlass13device_kernelINS_4gemm6kernel13GemmUniversalIN4cute5tupleIJiiiiEEENS1_10collective13CollectiveMmaINS1_35MainloopSm100TmaUmmaWarpSpecializedILi13ELi2ELi4ENS5_IJNS4_1CILi2EEENSA_ILi1EEESC_EEEEENS5_IJNSA_ILi128EEESF_NSA_ILi64EEEEEENS_6half_tENS5_IJlSC_lEEESI_SJ_NS4_8TiledMMAINS4_8MMA_AtomIJNS4_26SM100_MMA_F16BF16_2x1SM_SSISI_SI_fLi128ELi128ELNS4_4UMMA5MajorE0ELSO_0ELNSN_7ScaleInE0ELSP_0EEEEEENS4_6LayoutINS5_IJSC_SC_SC_EEENS5_IJNSA_ILi0EEESU_SU_EEEEENS5_IJNS4_10UnderscoreESX_SX_EEEEENS4_18SM100_TMA_2SM_LOADENS4_14ComposedLayoutINS4_7SwizzleILi3ELi4ELi3EEENS4_18smem_ptr_flag_bitsILi16EEENSS_INS5_IJNSA_ILi8EEESG_EEENS5_IJSG_SC_EEEEEEEvNS4_8identityES10_S1A_vS1B_EENS_8epilogue10collective18CollectiveEpilogueINS1D_23Sm100TmaWarpSpecializedILi4ELi2ELi16ELb1ELb0EEEJNS5_IJSG_SF_SG_EEENS5_IJNSS_ISG_SC_EENSS_INS5_IJNSA_ILi16EEESB_EEENS5_IJSC_SG_EEEEEEEESI_SJ_SI_SJ_NS1D_6fusion15FusionCallbacksIS1H_NS1P_13LinCombEltActINS1D_6thread4SiLuESI_fSI_fLNS_15FloatRoundStyleE2EEES1I_S1O_JEEENS4_5SM1004TMEM4LOAD26SM100_TMEM_LOAD_32dp32b16xENS4_13SM90_TMA_LOADENS11_INS12_ILi1ELi4ELi3EEES15_NSS_INS5_IJS16_S1K_EEENS5_IJS1K_SC_EEEEEEENS4_39AutoVectorizingCopyWithAssumedAlignmentILi128EEENS4_14SM90_TMA_STOREES26_S28_S28_EEEvvEEEEvNT_6ParamsE,@function
        .size           _ZN7cutlass13device_kernelINS_4gemm6kernel13GemmUniversalIN4cute5tupleIJiiiiEEENS1_10collective13CollectiveMmaINS1_35MainloopSm100TmaUmmaWarpSpecializedILi13ELi2ELi4ENS5_IJNS4_1CILi2EEENSA_ILi1EEESC_EEEEENS5_IJNSA_ILi128EEESF_NSA_ILi64EEEEEENS_6half_tENS5_IJlSC_lEEESI_SJ_NS4_8TiledMMAINS4_8MMA_AtomIJNS4_26SM100_MMA_F16BF16_2x1SM_SSISI_SI_fLi128ELi128ELNS4_4UMMA5MajorE0ELSO_0ELNSN_7ScaleInE0ELSP_0EEEEEENS4_6LayoutINS5_IJSC_SC_SC_EEENS5_IJNSA_ILi0EEESU_SU_EEEEENS5_IJNS4_10UnderscoreESX_SX_EEEEENS4_18SM100_TMA_2SM_LOADENS4_14ComposedLayoutINS4_7SwizzleILi3ELi4ELi3EEENS4_18smem_ptr_flag_bitsILi16EEENSS_INS5_IJNSA_ILi8EEESG_EEENS5_IJSG_SC_EEEEEEEvNS4_8identityES10_S1A_vS1B_EENS_8epilogue10collective18CollectiveEpilogueINS1D_23Sm100TmaWarpSpecializedILi4ELi2ELi16ELb1ELb0EEEJNS5_IJSG_SF_SG_EEENS5_IJNSS_ISG_SC_EENSS_INS5_IJNSA_ILi16EEESB_EEENS5_IJSC_SG_EEEEEEEESI_SJ_SI_SJ_NS1D_6fusion15FusionCallbacksIS1H_NS1P_13LinCombEltActINS1D_6thread4SiLuESI_fSI_fLNS_15FloatRoundStyleE2EEES1I_S1O_JEEENS4_5SM1004TMEM4LOAD26SM100_TMEM_LOAD_32dp32b16xENS4_13SM90_TMA_LOADENS11_INS12_ILi1ELi4ELi3EEES15_NSS_INS5_IJS16_S1K_EEENS5_IJS1K_SC_EEEEEEENS4_39AutoVectorizingCopyWithAssumedAlignmentILi128EEENS4_14SM90_TMA_STOREES26_S28_S28_EEEvvEEEEvNT_6ParamsE,(.L_x_262 - _ZN7cutlass13device_kernelINS_4gemm6kernel13GemmUniversalIN4cute5tupleIJiiiiEEENS1_10collective13CollectiveMmaINS1_35MainloopSm100TmaUmmaWarpSpecializedILi13ELi2ELi4ENS5_IJNS4_1CILi2EEENSA_ILi1EEESC_EEEEENS5_IJNSA_ILi128EEESF_NSA_ILi64EEEEEENS_6half_tENS5_IJlSC_lEEESI_SJ_NS4_8TiledMMAINS4_8MMA_AtomIJNS4_26SM100_MMA_F16BF16_2x1SM_SSISI_SI_fLi128ELi128ELNS4_4UMMA5MajorE0ELSO_0ELNSN_7ScaleInE0ELSP_0EEEEEENS4_6LayoutINS5_IJSC_SC_SC_EEENS5_IJNSA_ILi0EEESU_SU_EEEEENS5_IJNS4_10UnderscoreESX_SX_EEEEENS4_18SM100_TMA_2SM_LOADENS4_14ComposedLayoutINS4_7SwizzleILi3ELi4ELi3EEENS4_18smem_ptr_flag_bitsILi16EEENSS_INS5_IJNSA_ILi8EEESG_EEENS5_IJSG_SC_EEEEEEEvNS4_8identityES10_S1A_vS1B_EENS_8epilogue10collective18CollectiveEpilogueINS1D_23Sm100TmaWarpSpecializedILi4ELi2ELi16ELb1ELb0EEEJNS5_IJSG_SF_SG_EEENS5_IJNSS_ISG_SC_EENSS_INS5_IJNSA_ILi16EEESB_EEENS5_IJSC_SG_EEEEEEEESI_SJ_SI_SJ_NS1D_6fusion15FusionCallbacksIS1H_NS1P_13LinCombEltActINS1D_6thread4SiLuESI_fSI_fLNS_15FloatRoundStyleE2EEES1I_S1O_JEEENS4_5SM1004TMEM4LOAD26SM100_TMEM_LOAD_32dp32b16xENS4_13SM90_TMA_LOADENS11_INS12_ILi1ELi4ELi3EEES15_NSS_INS5_IJS16_S1K_EEENS5_IJS1K_SC_EEEEEEENS4_39AutoVectorizingCopyWithAssumedAlignmentILi128EEENS4_14SM90_TMA_STOREES26_S28_S28_EEEvvEEEEvNT_6ParamsE)
        .other          _ZN7cutlass13device_kernelINS_4gemm6kernel13GemmUniversalIN4cute5tupleIJiiiiEEENS1_10collective13CollectiveMmaINS1_35MainloopSm100TmaUmmaWarpSpecializedILi13ELi2ELi4ENS5_IJNS4_1CILi2EEENSA_ILi1EEESC_EEEEENS5_IJNSA_ILi128EEESF_NSA_ILi64EEEEEENS_6half_tENS5_IJlSC_lEEESI_SJ_NS4_8TiledMMAINS4_8MMA_AtomIJNS4_26SM100_MMA_F16BF16_2x1SM_SSISI_SI_fLi128ELi128ELNS4_4UMMA5MajorE0ELSO_0ELNSN_7ScaleInE0ELSP_0EEEEEENS4_6LayoutINS5_IJSC_SC_SC_EEENS5_IJNSA_ILi0EEESU_SU_EEEEENS5_IJNS4_10UnderscoreESX_SX_EEEEENS4_18SM100_TMA_2SM_LOADENS4_14ComposedLayoutINS4_7SwizzleILi3ELi4ELi3EEENS4_18smem_ptr_flag_bitsILi16EEENSS_INS5_IJNSA_ILi8EEESG_EEENS5_IJSG_SC_EEEEEEEvNS4_8identityES10_S1A_vS1B_EENS_8epilogue10collective18CollectiveEpilogueINS1D_23Sm100TmaWarpSpecializedILi4ELi2ELi16ELb1ELb0EEEJNS5_IJSG_SF_SG_EEENS5_IJNSS_ISG_SC_EENSS_INS5_IJNSA_ILi16EEESB_EEENS5_IJSC_SG_EEEEEEEESI_SJ_SI_SJ_NS1D_6fusion15FusionCallbacksIS1H_NS1P_13LinCombEltActINS1D_6thread4SiLuESI_fSI_fLNS_15FloatRoundStyleE2EEES1I_S1O_JEEENS4_5SM1004TMEM4LOAD26SM100_TMEM_LOAD_32dp32b16xENS4_13SM90_TMA_LOADENS11_INS12_ILi1ELi4ELi3EEES15_NSS_INS5_IJS16_S1K_EEENS5_IJS1K_SC_EEEEEEENS4_39AutoVectorizingCopyWithAssumedAlignmentILi128EEENS4_14SM90_TMA_STOREES26_S28_S28_EEEvvEEEEvNT_6ParamsE,@"STO_CUDA_ENTRY STV_DEFAULT"
_ZN7cutlass13device_kernelINS_4gemm6kernel13GemmUniversalIN4cute5tupleIJiiiiEEENS1_10collective13CollectiveMmaINS1_35MainloopSm100TmaUmmaWarpSpecializedILi13ELi2ELi4ENS5_IJNS4_1CILi2EEENSA_ILi1EEESC_EEEEENS5_IJNSA_ILi128EEESF_NSA_ILi64EEEEEENS_6half_tENS5_IJlSC_lEEESI_SJ_NS4_8TiledMMAINS4_8MMA_AtomIJNS4_26SM100_MMA_F16BF16_2x1SM_SSISI_SI_fLi128ELi128ELNS4_4UMMA5MajorE0ELSO_0ELNSN_7ScaleInE0ELSP_0EEEEEENS4_6LayoutINS5_IJSC_SC_SC_EEENS5_IJNSA_ILi0EEESU_SU_EEEEENS5_IJNS4_10UnderscoreESX_SX_EEEEENS4_18SM100_TMA_2SM_LOADENS4_14ComposedLayoutINS4_7SwizzleILi3ELi4ELi3EEENS4_18smem_ptr_flag_bitsILi16EEENSS_INS5_IJNSA_ILi8EEESG_EEENS5_IJSG_SC_EEEEEEEvNS4_8identityES10_S1A_vS1B_EENS_8epilogue10collective18CollectiveEpilogueINS1D_23Sm100TmaWarpSpecializedILi4ELi2ELi16ELb1ELb0EEEJNS5_IJSG_SF_SG_EEENS5_IJNSS_ISG_SC_EENSS_INS5_IJNSA_ILi16EEESB_EEENS5_IJSC_SG_EEEEEEEESI_SJ_SI_SJ_NS1D_6fusion15FusionCallbacksIS1H_NS1P_13LinCombEltActINS1D_6thread4SiLuESI_fSI_fLNS_15FloatRoundStyleE2EEES1I_S1O_JEEENS4_5SM1004TMEM4LOAD26SM100_TMEM_LOAD_32dp32b16xENS4_13SM90_TMA_LOADENS11_INS12_ILi1ELi4ELi3EEES15_NSS_INS5_IJS16_S1K_EEENS5_IJS1K_SC_EEEEEEENS4_39AutoVectorizingCopyWithAssumedAlignmentILi128EEENS4_14SM90_TMA_STOREES26_S28_S28_EEEvvEEEEvNT_6ParamsE:
[----:B------:R-:W1:Y:S01]  /*0000*/  LDC R1, c[0x0][0x37c] ;  /* 0x0000df00ff017b82 */ /* 0x000e620000000800 */
[----:B------:R-:W2:Y:S01]  /*0010*/  S2R R109, SR_TID.X ;  /* 0x00000000006d7919 */ /* 0x000ea20000002100 */
[----:B------:R-:W3:Y:S06]  /*0020*/  LDCU.64 UR8, c[0x0][0x890] ;  /* 0x00011200ff0877ac */ /* 0x000eec0008000a00 */
[----:B------:R-:W4:Y:S01]  /*0030*/  S2UR UR37, SR_CgaCtaId ;  /* 0x00000000002579c3 */ /* 0x000f220000008800 */
[----:B------:R-:W-:Y:S02]  /*0040*/  PRMT R89, RZ, 0x7610, R89 ;  /* 0x00007610ff597816 */ /* 0x000fe40000000059 */
[----:B------:R-:W-:Y:S01]  /*0050*/  ELECT P0, URZ, PT ;  /* 0x0000000000ff782f */ /* 0x000fe20003800000 */
[----:B------:R-:W1:Y:S01]  /*0060*/  LDCU.64 UR38, c[0x0][0x358] ;  /* 0x00006b00ff2677ac */ /* 0x000e620008000a00 */
[----:B---3--:R-:W-:-:S04]  /*0070*/  UISETP.NE.U32.AND UP2, UPT, UR8, URZ, UPT ;  /* 0x000000ff0800728c */ /* 0x008fc8000bf45070 */
[----:B------:R-:W-:Y:S02]  /*0080*/  UISETP.NE.AND.EX UP2, UPT, UR9, URZ, UPT, UP2 ;  /* 0x000000ff0900728c */ /* 0x000fe4000bf45320 */
[----:B----4-:R-:W-:Y:S02]  /*0090*/  ULOP3.LUT UR5, UR37, 0x1, URZ, 0xc0, !UPT ;  /* 0x0000000125057892 */ /* 0x010fe4000f8ec0ff */
[----:B------:R-:W-:Y:S01]  /*00a0*/  ULOP3.LUT UR4, UR37, 0x1, URZ, 0x3c, !UPT ;  /* 0x0000000125047892 */ /* 0x000fe2000f8e3cff */
[----:B--2---:R-:W-:-:S05]  /*00b0*/  SHF.R.U32.HI R110, RZ, 0x5, R109 ;  /* 0x00000005ff6e7819 */ /* 0x004fca000001166d */
[----:B------:R-:W2:Y:S02]  /*00c0*/  SHFL.IDX PT, R0, R110, RZ, 0x1f ;  /* 0x00001fff6e007589 */ /* 0x000ea400000e0000 */
[----:B--2---:R-:W-:Y:S01]  /*00d0*/  R2UR UR10, R0 ;  /* 0x00000000000a72ca */ /* 0x004fe200000e0000 */
[----:B-1----:R-:W-:Y:S05]  /*00e0*/  BRA.U UP2, `(.L_x_0) ;  /* 0x00000001022c7547 */ /* 0x002fea000b800000 */
[----:B------:R-:W1:Y:S02]  /*00f0*/  LDCU.64 UR6, c[0x0][0x888] ;  /* 0x00011100ff0677ac */ /* 0x000e640008000a00 */
[----:B-1----:R-:W-:-:S04]  /*0100*/  UISETP.NE.U32.AND UP0, UPT, UR6, URZ, UPT ;  /* 0x000000ff0600728c */ /* 0x002fc8000bf05070 */
[----:B------:R-:W-:-:S09]  /*0110*/  UISETP.NE.AND.EX UP0, UPT, UR7, URZ, UPT, UP0 ;  /* 0x000000ff0700728c */ /* 0x000fd2000bf05300 */
[----:B------:R-:W-:Y:S05]  /*0120*/  BRA.U !UP0, `(.L_x_1) ;  /* 0x0000000108107547 */ /* 0x000fea000b800000 */
[----:B------:R-:W1:Y:S02]  /*0130*/  LDC.64 R2, c[0x0][0x888] ;  /* 0x00022200ff027b82 */ /* 0x000e640000000a00 */
[----:B-1----:R1:W5:Y:S01]  /*0140*/  LDG.E R63, desc[UR38][R2.64] ;  /* 0x00000026023f7981 */ /* 0x002362000c1e1900 */
[----:B------:R-:W-:Y:S01]  /*0150*/  HFMA2 R89, -RZ, RZ, 0, 5.9604644775390625e-08 ;  /* 0x00000001ff597431 */ /* 0x000fe200000001ff */
[----:B------:R-:W-:Y:S05]  /*0160*/  BRA `(.L_x_0) ;  /* 0x00000000000c7947 */ /* 0x000fea0003800000 */
.L_x_1:
[----:B------:R-:W1:Y:S01]  /*0170*/  LDCU UR6, c[0x0][0x880] ;  /* 0x00011000ff0677ac */ /* 0x000e620008000800 */
[----:B------:R-:W-:Y:S01]  /*0180*/  HFMA2 R89, -RZ, RZ, 0, 5.9604644775390625e-08 ;  /* 0x00000001ff597431 */ /* 0x000fe200000001ff */
[----:B-1----:R-:W-:-:S07]  /*0190*/  MOV R63, UR6 ;  /* 0x00000006003f7c02 */ /* 0x002fce0008000f00 */
.L_x_0:
[----:B------:R-:W2:Y:S02]  /*01a0*/  LDCU.64 UR6, c[0x0][0x8b0] ;  /* 0x00011600ff0677ac */ /* 0x000ea40008000a00 */
[----:B--2---:R-:W-:-:S04]  /*01b0*/  UISETP.NE.U32.AND UP0, UPT, UR6, URZ, UPT ;  /* 0x000000ff0600728c */ /* 0x004fc8000bf05070 */
[----:B------:R-:W-:-:S09]  /*01c0*/  UISETP.NE.AND.EX UP0, UPT, UR7, URZ, UPT, UP0 ;  /* 0x000000ff0700728c */ /* 0x000fd2000bf05300 */
[----:B------:R-:W-:Y:S05]  /*01d0*/  BRA.U UP0, `(.L_x_2) ;  /* 0x0000000100247547 */ /* 0x000fea000b800000 */
[----:B------:R-:W2:Y:S02]  /*01e0*/  LDCU.64 UR6, c[0x0][0x8a8] ;  /* 0x00011500ff0677ac */ /* 0x000ea40008000a00 */
[----:B--2---:R-:W-:-:S04]  /*01f0*/  UISETP.NE.U32.AND UP0, UPT, UR6, URZ, UPT ;  /* 0x000000ff0600728c */ /* 0x004fc8000bf05070 */
[----:B------:R-:W-:-:S09]  /*0200*/  UISETP.NE.AND.EX UP0, UPT, UR7, URZ, UPT, UP0 ;  /* 0x000000ff0700728c */ /* 0x000fd2000bf05300 */
[----:B------:R-:W-:Y:S05]  /*0210*/  BRA.U !UP0, `(.L_x_3) ;  /* 0x00000001080c7547 */ /* 0x000fea000b800000 */
[----:B------:R-:W2:Y:S02]  /*0220*/  LDC.64 R40, c[0x0][0x8a8] ;  /* 0x00022a00ff287b82 */ /* 0x000ea40000000a00 */
[----:B--2---:R2:W5:Y:S01]  /*0230*/  LDG.E R40, desc[UR38][R40.64] ;  /* 0x0000002628287981 */ /* 0x004562000c1e1900 */
[----:B------:R-:W-:Y:S05]  /*0240*/  BRA `(.L_x_2) ;  /* 0x0000000000087947 */ /* 0x000fea0003800000 */
.L_x_3:
[----:B------:R-:W2:Y:S02]  /*0250*/  LDCU UR6, c[0x0][0x8a0] ;  /* 0x00011400ff0677ac */ /* 0x000ea40008000800 */
[----:B--2---:R-:W-:Y:S02]  /*0260*/  MOV R40, UR6 ;  /* 0x0000000600287c02 */ /* 0x004fe40008000f00 */
.L_x_2:
[----:B------:R-:W-:Y:S01]  /*0270*/  IMAD.U32 R0, RZ, RZ, UR10 ;  /* 0x0000000aff007e24 */ /* 0x000fe2000f8e00ff */
[----:B------:R-:W-:Y:S04]  /*0280*/  BSSY.RECONVERGENT B0, `(.L_x_4) ;  /* 0x000000c000007945 */ /* 0x000fe80003800200 */
[C---:B------:R-:W-:Y:S02]  /*0290*/  ISETP.NE.OR P2, PT, R0.reuse, 0x1, !P0 ;  /* 0x000000010000780c */ /* 0x040fe40004745670 */
[----:B------:R-:W-:-:S11]  /*02a0*/  ISETP.NE.OR P1, PT, R0, 0x3, !P0 ;  /* 0x000000030000780c */ /* 0x000fd60004725670 */
[----:B------:R-:W-:Y:S05]  /*02b0*/  @P2 BRA `(.L_x_5) ;  /* 0x0000000000202947 */ /* 0x000fea0003800000 */
[----:B------:R-:W3:Y:S02]  /*02c0*/  LDCU.64 UR6, c[0x0][0x348] ;  /* 0x00006900ff0677ac */ /* 0x000ee40008000a00 */
[----:B---3--:R-:W-:Y:S02]  /*02d0*/  UIADD3 UR12, UP1, UPT, UR6, 0x80, URZ ;  /* 0x00000080060c7890 */ /* 0x008fe4000ff3e0ff */
[----:B------:R-:W-:Y:S02]  /*02e0*/  UIADD3 UR6, UP0, UPT, UR6, 0x180, URZ ;  /* 0x0000018006067890 */ /* 0x000fe4000ff1e0ff */
[----:B------:R-:W-:Y:S02]  /*02f0*/  UIADD3.X UR13, UPT, UPT, URZ, UR7, URZ, UP1, !UPT ;  /* 0x00000007ff0d7290 */ /* 0x000fe40008ffe4ff */
[----:B------:R-:W-:-:S07]  /*0300*/  UIADD3.X UR7, UPT, UPT, URZ, UR7, URZ, UP0, !UPT ;  /* 0x00000007ff077290 */ /* 0x000fce00087fe4ff */
[----:B------:R3:W-:Y:S02]  /*0310*/  UTMACCTL.PF [UR12] ;  /* 0x000000000c0079b9 */ /* 0x0007e40008040000 */
[----:B------:R3:W-:Y:S02]  /*0320*/  UTMACCTL.PF [UR6] ;  /* 0x00000000060079b9 */ /* 0x0007e40008040000 */
[----:B---3--:R-:W-:Y:S01]  /*0330*/  NOP ;  /* 0x0000000000007918 */ /* 0x008fe20000000000 */
.L_x_5:
[----:B------:R-:W-:Y:S05]  /*0340*/  BSYNC.RECONVERGENT B0 ;  /* 0x0000000000007941 */ /* 0x000fea0003800200 */
.L_x_4:
[----:B------:R-:W-:Y:S04]  /*0350*/  BSSY.RECONVERGENT B0, `(.L_x_6) ;  /* 0x000000a000007945 */ /* 0x000fe80003800200 */
        /* <DEDUP_REMOVED lines=9> */
.L_x_7:
[----:B------:R-:W-:Y:S05]  /*03f0*/  BSYNC.RECONVERGENT B0 ;  /* 0x0000000000007941 */ /* 0x000fea0003800200 */
.L_x_6:
[----:B------:R-:W3:Y:S01]  /*0400*/  LDCU.64 UR6, c[0x0][0x888] ;  /* 0x00011100ff0677ac */ /* 0x000ee20008000a00 */
[----:B------:R-:W-:Y:S02]  /*0410*/  UISETP.EQ.U32.AND UP1, UPT, UR8, URZ, UPT ;  /* 0x000000ff0800728c */ /* 0x000fe4000bf22070 */
[----:B------:R-:W-:Y:S02]  /*0420*/  UPLOP3.LUT UP5, UPT, UPT, UPT, UPT, 0x40, 0x4 ;  /* 0x000000000004789c */ /* 0x000fe40003fae870 */
[----:B---3--:R-:W-:-:S04]  /*0430*/  UISETP.NE.U32.AND UP0, UPT, UR6, URZ, UPT ;  /* 0x000000ff0600728c */ /* 0x008fc8000bf05070 */
[----:B------:R-:W-:-:S04]  /*0440*/  UISETP.NE.AND.EX UP0, UPT, UR7, URZ, UPT, UP0 ;  /* 0x000000ff0700728c */ /* 0x000fc8000bf05300 */
[----:B------:R-:W-:-:S04]  /*0450*/  UISETP.EQ.OR.EX UP3, UPT, UR9, URZ, !UP0, UP1 ;  /* 0x000000ff0900728c */ /* 0x000fc8000c762710 */
[----:B------:R-:W-:-:S05]  /*0460*/  UP2UR UR45, UPR, URZ, 0x8 ;  /* 0x00000008ff2d7883 */ /* 0x000fca0008000000 */
[----:B------:R-:W-:Y:S07]  /*0470*/  BRA.U !UP3, `(.L_x_8) ;  /* 0x000000010b147547 */ /* 0x000fee000b800000 */
[----:B------:R-:W-:Y:S01]  /*0480*/  PLOP3.LUT P2, PT, PT, PT, UP2, 0x80, 0x8 ;  /* 0x000000000008781c */ /* 0x000fe20003f4f028 */
[----:B------:R-:W-:-:S12]  /*0490*/  UPLOP3.LUT UP5, UPT, UPT, UPT, UP0, 0x40, 0x4 ;  /* 0x000000000004789c */ /* 0x000fd80003fae800 */
[----:B-----5:R-:W-:-:S13]  /*04a0*/  @!P2 FSETP.EQ.AND P1, PT, R63, RZ, PT ;  /* 0x000000ff3f00a20b */ /* 0x020fda0003f22000 */
[----:B------:R-:W-:Y:S01]  /*04b0*/  @!P2 VOTEU.ANY UP1, P1 ;  /* 0x0000000000ffa886 */ /* 0x000fe20000820100 */
[----:B------:R-:W-:-:S11]  /*04c0*/  @!UP2 UPLOP3.LUT UP5, UPT, UPT, UPT, UP1, 0x80, 0x8 ;  /* 0x000000000008a89c */ /* 0x000fd60003faf010 */
.L_x_8:
[----:B------:R-:W3:Y:S01]  /*04d0*/  SHFL.IDX PT, R0, R110, RZ, 0x1f ;  /* 0x00001fff6e007589 */ /* 0x000ee200000e0000 */
[----:B------:R-:W-:-:S04]  /*04e0*/  UISETP.NE.AND UP1, UPT, UR10, 0x2, UPT ;  /* 0x000000020a00788c */ /* 0x000fc8000bf25270 */
[----:B------:R-:W-:Y:S02]  /*04f0*/  UISETP.EQ.AND UP2, UPT, UR5, URZ, !UP1 ;  /* 0x000000ff0500728c */ /* 0x000fe4000cf42270 */
[----:B------:R-:W-:-:S04]  /*0500*/  USEL UR6, URZ, 0x1, UP1 ;  /* 0x00000001ff067887 */ /* 0x000fc80008800000 */
[----:B------:R-:W-:Y:S02]  /*0510*/  PLOP3.LUT P5, PT, P0, PT, UP2, 0x80, 0x8 ;  /* 0x000000000008781c */ /* 0x000fe400007af028 */
[----:B---3--:R-:W-:-:S13]  /*0520*/  ISETP.NE.AND P1, PT, R0, RZ, PT ;  /* 0x000000ff0000720c */ /* 0x008fda0003f25270 */
[----:B------:R-:W-:Y:S05]  /*0530*/  @P1 BRA `(.L_x_9) ;  /* 0x0000000000981947 */ /* 0x000fea0003800000 */
[----:B------:R-:W-:Y:S01]  /*0540*/  ELECT P1, URZ, PT ;  /* 0x0000000000ff782f */ /* 0x000fe20003820000 */
[----:B------:R-:W-:-:S12]  /*0550*/  BSSY.RECONVERGENT B0, `(.L_x_9) ;  /* 0x0000024000007945 */ /* 0x000fd80003800200 */
[----:B------:R-:W-:Y:S05]  /*0560*/  @!P1 BRA `(.L_x_10) ;  /* 0x0000000000889947 */ /* 0x000fea0003800000 */
[----:B------:R-:W-:Y:S01]  /*0570*/  UMOV UR8, 0x400 ;  /* 0x0000040000087882 */ /* 0x000fe20000000000 */
[----:B------:R-:W-:Y:S01]  /*0580*/  UMOV UR7, 0x1 ;  /* 0x0000000100077882 */ /* 0x000fe20000000000 */
[----:B------:R-:W-:Y:S02]  /*0590*/  ULEA UR8, UR37, UR8, 0x18 ;  /* 0x0000000825087291 */ /* 0x000fe4000f8ec0ff */
[----:B------:R-:W-:-:S04]  /*05a0*/  UIADD3 UR12, UPT, UPT, -UR7, 0x100000, URZ ;  /* 0x00100000070c7890 */ /* 0x000fc8000fffe1ff */
[----:B------:R-:W-:Y:S02]  /*05b0*/  USHF.L.U32 UR13, UR12, 0xb, URZ ;  /* 0x0000000b0c0d7899 */ /* 0x000fe400080006ff */
[----:B------:R-:W-:Y:S01]  /*05c0*/  USHF.L.U32 UR12, UR12, 0x1, URZ ;  /* 0x000000010c0c7899 */ /* 0x000fe200080006ff */
[----:B------:R-:W3:Y:S11]  /*05d0*/  FENCE.VIEW.ASYNC.S ;  /* 0x00000000000073c6 */ /* 0x000ef60000000000 */
[----:B---3--:R3:W4:Y:S01]  /*05e0*/  SYNCS.EXCH.64 URZ, [UR8], UR12 ;  /* 0x0000000c08ff75b2 */ /* 0x0087220008000100 */
[----:B------:R3:W1:Y:S01]  /*05f0*/  SYNCS.EXCH.64 URZ, [UR8+0x68], UR12 ;  /* 0x0000680c08ff75b2 */ /* 0x0006620008000100 */
        /* <DEDUP_REMOVED lines=23> */
[----:B------:R3:W1:Y:S02]  /*0770*/  SYNCS.EXCH.64 URZ, [UR8+0xc8], UR12 ;  /* 0x0000c80c08ff75b2 */ /* 0x0006640008000100 */
[----:B---34-:R-:W-:Y:S01]  /*0780*/  NOP ;  /* 0x0000000000007918 */ /* 0x018fe20000000000 */
.L_x_10:
[----:B------:R-:W-:Y:S05]  /*0790*/  BSYNC.RECONVERGENT B0 ;  /* 0x0000000000007941 */ /* 0x000fea0003800200 */
.L_x_9:
[----:B------:R-:W3:Y:S01]  /*07a0*/  SHFL.IDX PT, R0, R110, RZ, 0x1f ;  /* 0x00001fff6e007589 */ /* 0x000ee200000e0000 */
[----:B------:R-:W-:Y:S01]  /*07b0*/  NOP ;  /* 0x0000000000007918 */ /* 0x000fe20000000000 */
[----:B---3--:R-:W-:-:S13]  /*07c0*/  ISETP.NE.AND P1, PT, R0, 0x1, PT ;  /* 0x000000010000780c */ /* 0x008fda0003f25270 */
[----:B------:R-:W-:Y:S05]  /*07d0*/  @P1 BRA `(.L_x_11) ;  /* 0x0000000000541947 */ /* 0x000fea0003800000 */
[----:B------:R-:W-:Y:S01]  /*07e0*/  UMOV UR9, 0x400 ;  /* 0x0000040000097882 */ /* 0x000fe20000000000 */
[----:B------:R-:W-:Y:S01]  /*07f0*/  UMOV UR8, 0x20 ;  /* 0x0000002000087882 */ /* 0x000fe20000000000 */
[----:B------:R-:W-:Y:S01]  /*0800*/  UMOV UR7, 0x80 ;  /* 0x0000008000077882 */ /* 0x000fe20000000000 */
[----:B------:R-:W-:Y:S02]  /*0810*/  ULEA UR9, UR37, UR9, 0x18 ;  /* 0x0000000925097291 */ /* 0x000fe4000f8ec0ff */
[----:B------:R-:W-:-:S04]  /*0820*/  UIADD3 UR12, UPT, UPT, -UR8, 0x100000, URZ ;  /* 0x00100000080c7890 */ /* 0x000fc8000fffe1ff */
[----:B------:R-:W-:Y:S02]  /*0830*/  USHF.L.U32 UR13, UR12, 0xb, URZ ;  /* 0x0000000b0c0d7899 */ /* 0x000fe400080006ff */
[----:B------:R-:W-:Y:S02]  /*0840*/  USHF.L.U32 UR12, UR12, 0x1, URZ ;  /* 0x000000010c0c7899 */ /* 0x000fe400080006ff */
[----:B------:R-:W-:-:S04]  /*0850*/  UIADD3 UR14, UPT, UPT, -UR7, 0x100000, URZ ;  /* 0x00100000070e7890 */ /* 0x000fc8000fffe1ff */
[----:B------:R-:W-:Y:S02]  /*0860*/  USHF.L.U32 UR15, UR14, 0xb, URZ ;  /* 0x0000000b0e0f7899 */ /* 0x000fe400080006ff */
[----:B------:R-:W-:Y:S01]  /*0870*/  USHF.L.U32 UR14, UR14, 0x1, URZ ;  /* 0x000000010e0e7899 */ /* 0x000fe200080006ff */
[----:B------:R-:W-:Y:S01]  /*0880*/  ELECT P1, URZ, PT ;  /* 0x0000000000ff782f */ /* 0x000fe20003820000 */
[----:B------:R-:W3:Y:S02]  /*0890*/  FENCE.VIEW.ASYNC.S ;  /* 0x00000000000073c6 */ /* 0x000ee40000000000 */
[----:B---3--:R3:W4:Y:S08]  /*08a0*/  SYNCS.EXCH.64 URZ, [UR9+0xd0], UR12 ;  /* 0x0000d00c09ff75b2 */ /* 0x0087300008000100 */
[----:B------:R3:W1:Y:S01]  /*08b0*/  SYNCS.EXCH.64 URZ, [UR9+0xf0], UR14 ;  /* 0x0000f00e09ff75b2 */ /* 0x0006620008000100 */
[----:B------:R3:W1:Y:S01]  /*08c0*/  SYNCS.EXCH.64 URZ, [UR9+0xd8], UR12 ;  /* 0x0000d80c09ff75b2 */ /* 0x0006620008000100 */
[----:B------:R3:W1:Y:S01]  /*08d0*/  SYNCS.EXCH.64 URZ, [UR9+0xf8], UR14 ;  /* 0x0000f80e09ff75b2 */ /* 0x0006620008000100 */
[----:B------:R3:W1:Y:S01]  /*08e0*/  SYNCS.EXCH.64 URZ, [UR9+0xe0], UR12 ;  /* 0x0000e00c09ff75b2 */ /* 0x0006620008000100 */
[----:B------:R3:W1:Y:S01]  /*08f0*/  SYNCS.EXCH.64 URZ, [UR9+0x100], UR14 ;  /* 0x0001000e09ff75b2 */ /* 0x0006620008000100 */
[----:B------:R3:W1:Y:S01]  /*0900*/  SYNCS.EXCH.64 URZ, [UR9+0xe8], UR12 ;  /* 0x0000e80c09ff75b2 */ /* 0x0006620008000100 */
[----:B------:R3:W1:Y:S01]  /*0910*/  SYNCS.EXCH.64 URZ, [UR9+0x108], UR14 ;  /* 0x0001080e09ff75b2 */ /* 0x0006620008000100 */
[----:B------:R-:W-:Y:S01]  /*0920*/  NOP ;  /* 0x0000000000007918 */ /* 0x000fe20000000000 */
.L_x_11:
[----:B------:R-:W2:Y:S01]  /*0930*/  SHFL.IDX PT, R0, R110, RZ, 0x1f ;  /* 0x00001fff6e007589 */ /* 0x000ea200000e0000 */
[----:B------:R-:W-:Y:S01]  /*0940*/  NOP ;  /* 0x0000000000007918 */ /* 0x000fe20000000000 */
[----:B--2---:R-:W-:-:S13]  /*0950*/  ISETP.NE.AND P1, PT, R0, 0x3, PT ;  /* 0x000000030000780c */ /* 0x004fda0003f25270 */
[----:B------:R-:W-:Y:S05]  /*0960*/  @P1 BRA `(.L_x_12) ;  /* 0x00000000002c1947 */ /* 0x000fea0003800000 */
[----:B------:R-:W-:Y:S01]  /*0970*/  UMOV UR8, 0x400 ;  /* 0x0000040000087882 */ /* 0x000fe20000000000 */
[----:B------:R-:W-:Y:S01]  /*0980*/  UMOV UR7, 0x20 ;  /* 0x0000002000077882 */ /* 0x000fe20000000000 */
[----:B------:R-:W-:Y:S02]  /*0990*/  ULEA UR8, UR37, UR8, 0x18 ;  /* 0x0000000825087291 */ /* 0x000fe4000f8ec0ff */
[----:B---3--:R-:W-:-:S04]  /*09a0*/  UIADD3 UR12, UPT, UPT, -UR7, 0x100000, URZ ;  /* 0x00100000070c7890 */ /* 0x008fc8000fffe1ff */
[----:B------:R-:W-:Y:S02]  /*09b0*/  USHF.L.U32 UR13, UR12, 0xb, URZ ;  /* 0x0000000b0c0d7899 */ /* 0x000fe400080006ff */
[----:B------:R-:W-:Y:S01]  /*09c0*/  USHF.L.U32 UR12, UR12, 0x1, URZ ;  /* 0x000000010c0c7899 */ /* 0x000fe200080006ff */
[----:B------:R-:W-:Y:S01]  /*09d0*/  ELECT P1, URZ, PT ;  /* 0x0000000000ff782f */ /* 0x000fe20003820000 */
[----:B------:R-:W2:Y:S10]  /*09e0*/  FENCE.VIEW.ASYNC.S ;  /* 0x00000000000073c6 */ /* 0x000eb40000000000 */
[----:B--2---:R2:W3:Y:S01]  /*09f0*/  SYNCS.EXCH.64 URZ, [UR8+0x110], UR12 ;  /* 0x0001100c08ff75b2 */ /* 0x0044e20008000100 */
[----:B------:R2:W1:Y:S01]  /*0a00*/  SYNCS.EXCH.64 URZ, [UR8+0x118], UR12 ;  /* 0x0001180c08ff75b2 */ /* 0x0004620008000100 */
[----:B------:R-:W-:Y:S01]  /*0a10*/  NOP ;  /* 0x0000000000007918 */ /* 0x000fe20000000000 */
.L_x_12:
[----:B------:R-:W4:Y:S01]  /*0a20*/  SHFL.IDX PT, R0, R110, RZ, 0x1f ;  /* 0x00001fff6e007589 */ /* 0x000f2200000e0000 */
[----:B------:R-:W-:Y:S01]  /*0a30*/  NOP ;  /* 0x0000000000007918 */ /* 0x000fe20000000000 */
[----:B----4-:R-:W-:-:S13]  /*0a40*/  ISETP.NE.AND P1, PT, R0, 0x4, PT ;  /* 0x000000040000780c */ /* 0x010fda0003f25270 */
[----:B------:R-:W-:Y:S05]  /*0a50*/  @P1 BRA `(.L_x_13) ;  /* 0x0000000000481947 */ /* 0x000fea0003800000 */
[----:B---3--:R-:W-:Y:S01]  /*0a60*/  UMOV UR9, 0x1a0 ;  /* 0x000001a000097882 */ /* 0x008fe20000000000 */
[----:B--2---:R-:W-:Y:S01]  /*0a70*/  UMOV UR8, 0x400 ;  /* 0x0000040000087882 */ /* 0x004fe20000000000 */
[----:B------:R-:W-:Y:S01]  /*0a80*/  USEL UR9, UR9, 0x1e0, UP5 ;  /* 0x000001e009097887 */ /* 0x000fe2000a800000 */
        /* <DEDUP_REMOVED lines=9> */
[----:B------:R-:W2:Y:S02]  /*0b20*/  FENCE.VIEW.ASYNC.S ;  /* 0x00000000000073c6 */ /* 0x000ea40000000000 */
[----:B--2---:R4:W2:Y:S08]  /*0b30*/  SYNCS.EXCH.64 URZ, [UR8+0x120], UR12 ;  /* 0x0001200c08ff75b2 */ /* 0x0048b00008000100 */
[----:B------:R4:W3:Y:S01]  /*0b40*/  SYNCS.EXCH.64 URZ, [UR8+0x130], UR14 ;  /* 0x0001300e08ff75b2 */ /* 0x0008e20008000100 */
[----:B------:R4:W1:Y:S01]  /*0b50*/  SYNCS.EXCH.64 URZ, [UR8+0x128], UR12 ;  /* 0x0001280c08ff75b2 */ /* 0x0008620008000100 */
[----:B------:R4:W1:Y:S02]  /*0b60*/  SYNCS.EXCH.64 URZ, [UR8+0x138], UR14 ;  /* 0x0001380e08ff75b2 */ /* 0x0008640008000100 */
[----:B----4-:R-:W-:Y:S01]  /*0b70*/  NOP ;  /* 0x0000000000007918 */ /* 0x010fe20000000000 */
.L_x_13:
[----:B------:R-:W4:Y:S01]  /*0b80*/  SHFL.IDX PT, R0, R110, RZ, 0x1f ;  /* 0x00001fff6e007589 */ /* 0x000f2200000e0000 */
[----:B------:R-:W-:Y:S01]  /*0b90*/  NOP ;  /* 0x0000000000007918 */ /* 0x000fe20000000000 */
[----:B----4-:R-:W-:-:S13]  /*0ba0*/  ISETP.NE.AND P1, PT, R0, 0x5, PT ;  /* 0x000000050000780c */ /* 0x010fda0003f25270 */
[----:B------:R-:W-:Y:S05]  /*0bb0*/  @P1 BRA `(.L_x_14) ;  /* 0x0000000000541947 */ /* 0x000fea0003800000 */
[----:B---3--:R-:W-:Y:S01]  /*0bc0*/  UMOV UR9, 0x400 ;  /* 0x0000040000097882 */ /* 0x008fe20000000000 */
[----:B--2---:R-:W-:Y:S01]  /*0bd0*/  UMOV UR8, 0x1 ;  /* 0x0000000100087882 */ /* 0x004fe20000000000 */
        /* <DEDUP_REMOVED lines=13> */
[----:B------:R4:W1:Y:S01]  /*0cb0*/  SYNCS.EXCH.64 URZ, [UR9+0x168], UR14 ;  /* 0x0001680e09ff75b2 */ /* 0x0008620008000100 */
[----:B------:R4:W1:Y:S01]  /*0cc0*/  SYNCS.EXCH.64 URZ, [UR9+0x150], UR12 ;  /* 0x0001500c09ff75b2 */ /* 0x0008620008000100 */
[----:B------:R4:W1:Y:S01]  /*0cd0*/  SYNCS.EXCH.64 URZ, [UR9+0x170], UR14 ;  /* 0x0001700e09ff75b2 */ /* 0x0008620008000100 */
[----:B------:R4:W1:Y:S01]  /*0ce0*/  SYNCS.EXCH.64 URZ, [UR9+0x158], UR12 ;  /* 0x0001580c09ff75b2 */ /* 0x0008620008000100 */
[----:B------:R4:W1:Y:S02]  /*0cf0*/  SYNCS.EXCH.64 URZ, [UR9+0x178], UR14 ;  /* 0x0001780e09ff75b2 */ /* 0x0008640008000100 */
[----:B----4-:R-:W-:Y:S01]  /*0d00*/  NOP ;  /* 0x0000000000007918 */ /* 0x010fe20000000000 */
.L_x_14:
[----:B------:R-:W4:Y:S01]  /*0d10*/  SHFL.IDX PT, R0, R110, RZ, 0x1f ;  /* 0x00001fff6e007589 */ /* 0x000f2200000e0000 */
[----:B------:R-:W-:Y:S01]  /*0d20*/  ISETP.NE.OR P0, PT, RZ, UR10, !P0 ;  /* 0x0000000aff007c0c */ /* 0x000fe2000c705670 */
[----:B------:R-:W-:Y:S01]  /*0d30*/  NOP ;  /* 0x0000000000007918 */ /* 0x000fe20000000000 */
[----:B----4-:R-:W-:-:S13]  /*0d40*/  ISETP.NE.AND P1, PT, R0, 0x3, PT ;  /* 0x000000030000780c */ /* 0x010fda0003f25270 */
[----:B------:R-:W-:Y:S05]  /*0d50*/  @P1 BRA `(.L_x_15) ;  /* 0x0000000000341947 */ /* 0x000fea0003800000 */
[----:B--2---:R-:W-:Y:S01]  /*0d60*/  UMOV UR8, 0x400 ;  /* 0x0000040000087882 */ /* 0x004fe20000000000 */
[----:B------:R-:W-:Y:S01]  /*0d70*/  UMOV UR7, 0x20 ;  /* 0x0000002000077882 */ /* 0x000fe20000000000 */
[----:B------:R-:W-:Y:S02]  /*0d80*/  ULEA UR8, UR37, UR8, 0x18 ;  /* 0x0000000825087291 */ /* 0x000fe4000f8ec0ff */
[----:B---3--:R-:W-:-:S04]  /*0d90*/  UIADD3 UR12, UPT, UPT, -UR7, 0x100000, URZ ;  /* 0x00100000070c7890 */ /* 0x008fc8000fffe1ff */
[----:B------:R-:W-:Y:S02]  /*0da0*/  USHF.L.U32 UR13, UR12, 0xb, URZ ;  /* 0x0000000b0c0d7899 */ /* 0x000fe400080006ff */
[----:B------:R-:W-:Y:S01]  /*0db0*/  USHF.L.U32 UR12, UR12, 0x1, URZ ;  /* 0x000000010c0c7899 */ /* 0x000fe200080006ff */
[----:B------:R-:W-:Y:S01]  /*0dc0*/  ELECT P1, URZ, PT ;  /* 0x0000000000ff782f */ /* 0x000fe20003820000 */
[----:B------:R-:W2:Y:S10]  /*0dd0*/  FENCE.VIEW.ASYNC.S ;  /* 0x00000000000073c6 */ /* 0x000eb40000000000 */
[----:B--2---:R4:W2:Y:S01]  /*0de0*/  SYNCS.EXCH.64 URZ, [UR8+0x180], UR12 ;  /* 0x0001800c08ff75b2 */ /* 0x0048a20008000100 */
[----:B------:R4:W3:Y:S01]  /*0df0*/  SYNCS.EXCH.64 URZ, [UR8+0x190], UR12 ;  /* 0x0001900c08ff75b2 */ /* 0x0008e20008000100 */
[----:B------:R4:W1:Y:S01]  /*0e00*/  SYNCS.EXCH.64 URZ, [UR8+0x188], UR12 ;  /* 0x0001880c08ff75b2 */ /* 0x0008620008000100 */
[----:B------:R4:W1:Y:S02]  /*0e10*/  SYNCS.EXCH.64 URZ, [UR8+0x198], UR12 ;  /* 0x0001980c08ff75b2 */ /* 0x0008640008000100 */
[----:B----4-:R-:W-:Y:S01]  /*0e20*/  NOP ;  /* 0x0000000000007918 */ /* 0x010fe20000000000 */
.L_x_15:
[----:B------:R-:W-:Y:S01]  /*0e30*/  VOTEU.ALL UP1, P0 ;  /* 0x0000000000ff7886 */ /* 0x000fe20000020000 */
[----:B--2---:R-:W2:Y:S01]  /*0e40*/  LDCU UR8, c[0x0][0x36c] ;  /* 0x00006d80ff0877ac */ /* 0x004ea20008000800 */
[----:B------:R-:W-:Y:S01]  /*0e50*/  NOP ;  /* 0x0000000000007918 */ /* 0x000fe20000000000 */
[----:B------:R-:W-:Y:S01]  /*0e60*/  LOP3.LUT R10, R109, 0x1f, RZ, 0xc0, !PT ;  /* 0x0000001f6d0a7812 */ /* 0x000fe200078ec0ff */
[----:B---3--:R-:W-:Y:S01]  /*0e70*/  UMOV UR12, 0x20 ;  /* 0x00000020000c7882 */ /* 0x008fe20000000000 */
[----:B------:R-:W-:Y:S01]  /*0e80*/  @!UP1 UMOV UR7, 0x400 ;  /* 0x0000040000079882 */ /* 0x000fe20000000000 */
[----:B------:R-:W-:-:S04]  /*0e90*/  @!UP1 UIADD3 UR12, UPT, UPT, -UR12, 0x100000, URZ ;  /* 0x001000000c0c9890 */ /* 0x000fc8000fffe1ff */
[----:B------:R-:W-:Y:S02]  /*0ea0*/  @!UP1 USHF.L.U32 UR13, UR12, 0xb, URZ ;  /* 0x0000000b0c0d9899 */ /* 0x000fe400080006ff */
[----:B------:R-:W-:Y:S02]  /*0eb0*/  @!UP1 USHF.L.U32 UR12, UR12, 0x1, URZ ;  /* 0x000000010c0c9899 */ /* 0x000fe400080006ff */
[----:B------:R-:W-:Y:S01]  /*0ec0*/  @!UP1 ULEA UR7, UR37, UR7, 0x18 ;  /* 0x0000000725079291 */ /* 0x000fe2000f8ec0ff */
[----:B------:R-:W-:Y:S01]  /*0ed0*/  VOTEU.ALL UP1, P0 ;  /* 0x0000000000ff7886 */ /* 0x000fe20000020000 */
[----:B------:R-:W-:Y:S01]  /*0ee0*/  UISETP.NE.AND UP4, UPT, UR10, URZ, UPT ;  /* 0x000000ff0a00728c */ /* 0x000fe2000bf85270 */
[----:B------:R-:W3:Y:S09]  /*0ef0*/  FENCE.VIEW.ASYNC.S ;  /* 0x00000000000073c6 */ /* 0x000ef20000000000 */
[----:B---3--:R3:W4:Y:S01]  /*0f00*/  @!UP1 SYNCS.EXCH.64 URZ, [UR7+0x1a0], UR12 ;  /* 0x0001a00c07ff95b2 */ /* 0x0087220008000100 */
[----:B--2---:R-:W-:-:S09]  /*0f10*/  UISETP.EQ.U32.AND UP1, UPT, UR8, 0x1, UPT ;  /* 0x000000010800788c */ /* 0x004fd2000bf22070 */
[----:B------:R-:W-:Y:S05]  /*0f20*/  BRA.U !UP1, `(.L_x_16) ;  /* 0x0000000109087547 */ /* 0x000fea000b800000 */
[----:B-1--4-:R-:W-:Y:S01]  /*0f30*/  UCGABAR_ARV ;  /* 0x00000000000079c7 */ /* 0x012fe20008000000 */
[----:B------:R-:W-:Y:S05]  /*0f40*/  BRA `(.L_x_17) ;  /* 0x0000000000047947 */ /* 0x000fea0003800000 */
.L_x_16:
[----:B-1--4-:R-:W-:Y:S01]  /*0f50*/  NOP ;  /* 0x0000000000007918 */ /* 0x012fe20000000000 */
.L_x_17:
[----:B------:R-:W1:Y:S01]  /*0f60*/  S2R R18, SR_CTAID.Y ;  /* 0x0000000000127919 */ /* 0x000e620000002600 */
[----:B------:R-:W-:-:S05]  /*0f70*/  CS2R.32 R88, SR_CgaSize ;  /* 0x0000000000587805 */ /* 0x000fca0000008a00 */
[----:B------:R-:W-:-:S05]  /*0f80*/  IMAD R88, R88, -0xa0, RZ ;  /* 0xffffff6058587824 */ /* 0x000fca00078e02ff */
[----:B---3--:R-:W-:-:S14]  /*0f90*/  R2UR UR7, R88 ;  /* 0x00000000580772ca */ /* 0x008fdc00000e0000 */
[----:B------:R-:W2:Y:S01]  /*0fa0*/  LDCU UR7, c[0x0][UR7+0x2b4] ;  /* 0x00005680070777ac */ /* 0x000ea20008000800 */
[----:B------:R-:W-:-:S05]  /*0fb0*/  CS2R.32 R0, SR_CgaSize ;  /* 0x0000000000007805 */ /* 0x000fca0000008a00 */
[----:B------:R-:W-:-:S06]  /*0fc0*/  IMAD R0, R0, -0xa0, RZ ;  /* 0xffffff6000007824 */ /* 0x000fcc00078e02ff */
[----:B------:R-:W3:Y:S01]  /*0fd0*/  LDC R0, c[0x0][R0+0x2a4] ;  /* 0x0000a90000007b82 */ /* 0x000ee20000000800 */
[----:B------:R-:W-:Y:S01]  /*0fe0*/  PRMT R8, RZ, 0x7610, R8 ;  /* 0x00007610ff087816 */ /* 0x000fe20000000008 */
[----:B------:R-:W4:Y:S01]  /*0ff0*/  S2R R11, SR_CTAID.X ;  /* 0x00000000000b7919 */ /* 0x000f220000002500 */
[----:B------:R-:W-:-:S05]  /*1000*/  CS2R.32 R88, SR_CgaSize ;  /* 0x0000000000587805 */ /* 0x000fca0000008a00 */
[----:B------:R-:W-:-:S05]  /*1010*/  IMAD R88, R88, -0xa0, RZ ;  /* 0xffffff6058587824 */ /* 0x000fca00078e02ff */
[----:B------:R-:W-:-:S14]  /*1020*/  R2UR UR8, R88 ;  /* 0x00000000580872ca */ /* 0x000fdc00000e0000 */
[----:B------:R-:W3:Y:S01]  /*1030*/  LDCU UR8, c[0x0][UR8+0x2b0] ;  /* 0x00005600080877ac */ /* 0x000ee20008000800 */
[----:B------:R-:W-:Y:S01]  /*1040*/  UISETP.NE.AND UP2, UPT, UR10, 0x2, UPT ;  /* 0x000000020a00788c */ /* 0x000fe2000bf45270 */
[----:B------:R-:W2:Y:S01]  /*1050*/  LDC R9, c[0x0][0xb24] ;  /* 0x0002c900ff097b82 */ /* 0x000ea20000000800 */
[----:B------:R-:W-:-:S05]  /*1060*/  CS2R.32 R2, SR_CgaSize ;  /* 0x0000000000027805 */ /* 0x000fca0000008a00 */
[----:B------:R-:W-:-:S06]  /*1070*/  IMAD R2, R2, -0xa0, RZ ;  /* 0xffffff6002027824 */ /* 0x000fcc00078e02ff */
[----:B------:R-:W3:Y:S08]  /*1080*/  LDC R2, c[0x0][R2+0x2a0] ;  /* 0x0000a80002027b82 */ /* 0x000ef00000000800 */
[----:B------:R-:W3:Y:S01]  /*1090*/  LDC R34, c[0x0][0xb24] ;  /* 0x0002c900ff227b82 */ /* 0x000ee20000000800 */
[----:B-1----:R-:W-:-:S07]  /*10a0*/  I2FP.F32.U32 R3, R18 ;  /* 0x0000001200037245 */ /* 0x002fce0000201000 */
[----:B------:R-:W1:Y:S01]  /*10b0*/  S2UR UR36, SR_CTAID.Z ;  /* 0x00000000002479c3 */ /* 0x000e620000002700 */
[----:B--2---:R-:W-:Y:S01]  /*10c0*/  ISETP.GE.AND P0, PT, R9, 0x1, PT ;  /* 0x000000010900780c */ /* 0x004fe20003f06270 */
[----:B----4-:R-:W-:Y:S01]  /*10d0*/  IMAD.MOV.U32 R19, RZ, RZ, R11 ;  /* 0x000000ffff137224 */ /* 0x010fe200078e000b */
[----:B------:R-:W-:Y:S01]  /*10e0*/  I2FP.F32.U32 R4, R11 ;  /* 0x0000000b00047245 */ /* 0x000fe20000201000 */
[----:B------:R-:W-:Y:S01]  /*10f0*/  FMUL R3, R3, UR7 ;  /* 0x0000000703037c20 */ /* 0x000fe20008400000 */
[----:B------:R-:W2:Y:S03]  /*1100*/  LDCU UR7, c[0x0][0xb30] ;  /* 0x00016600ff0777ac */ /* 0x000ea60008000800 */
[----:B---3--:R-:W-:Y:S01]  /*1110*/  FMUL R4, R4, UR8 ;  /* 0x0000000804047c20 */ /* 0x008fe20008400000 */
[----:B------:R-:W3:Y:S08]  /*1120*/  F2I.U32.TRUNC.NTZ R79, R3 ;  /* 0x00000003004f7305 */ /* 0x000ef0000020f000 */
[----:B------:R-:W4:Y:S01]  /*1130*/  F2I.U32.TRUNC.NTZ R88, R4 ;  /* 0x0000000400587305 */ /* 0x000f22000020f000 */
[----:B--2---:R-:W-:Y:S01]  /*1140*/  UISETP.NE.AND UP3, UPT, UR7, 0x1, UPT ;  /* 0x000000010700788c */ /* 0x004fe2000bf65270 */
[----:B---3--:R-:W-:-:S05]  /*1150*/  IADD3 R79, PT, PT, -R79, RZ, RZ ;  /* 0x000000ff4f4f7210 */ /* 0x008fca0007ffe1ff */
[----:B------:R-:W-:Y:S01]  /*1160*/  IMAD R79, R0, R79, R18 ;  /* 0x0000004f004f7224 */ /* 0x000fe200078e0212 */
[----:B------:R-:W-:Y:S01]  /*1170*/  PRMT R0, RZ, 0x7610, R0 ;  /* 0x00007610ff007816 */ /* 0x000fe20000000000 */
[----:B----4-:R-:W-:-:S04]  /*1180*/  IMAD.MOV R88, RZ, RZ, -R88 ;  /* 0x000000ffff587224 */ /* 0x010fc800078e0a58 */
[----:B------:R-:W-:Y:S01]  /*1190*/  IMAD R88, R2, R88, R11 ;  /* 0x0000005802587224 */ /* 0x000fe200078e020b */
[----:B-1----:R-:W-:Y:S06]  /*11a0*/  BRA.U UP4, `(.L_x_18) ;  /* 0x0000000104247547 */ /* 0x002fec000b800000 */
[----:B------:R-:W-:Y:S01]  /*11b0*/  ISETP.NE.AND P1, PT, R79, RZ, PT ;  /* 0x000000ff4f00720c */ /* 0x000fe20003f25270 */
[----:B------:R-:W-:Y:S01]  /*11c0*/  IMAD.MOV.U32 R0, RZ, RZ, 0x3 ;  /* 0x00000003ff007424 */ /* 0x000fe200078e00ff */
[C---:B------:R-:W-:Y:S02]  /*11d0*/  LOP3.LUT R3, R88.reuse, 0xfffffffe, RZ, 0xc0, !PT ;  /* 0xfffffffe58037812 */ /* 0x040fe400078ec0ff */
[----:B------:R-:W-:Y:S02]  /*11e0*/  ISETP.LT.U32.OR P1, PT, R88, 0x2, !P1 ;  /* 0x000000025800780c */ /* 0x000fe40004f21470 */
[----:B------:R-:W-:Y:S02]  /*11f0*/  SHF.L.U32 R0, R0, R3, RZ ;  /* 0x0000000300007219 */ /* 0x000fe400000006ff */
[----:B------:R-:W-:Y:S02]  /*1200*/  SEL R5, RZ, 0x1, !P1 ;  /* 0x00000001ff057807 */ /* 0x000fe40004800000 */
[----:B------:R-:W-:-:S05]  /*1210*/  SEL R2, RZ, 0x2, !P1 ;  /* 0x00000002ff027807 */ /* 0x000fca0004800000 */
[----:B------:R-:W-:-:S05]  /*1220*/  IMAD.IADD R2, R5, 0x1, R2 ;  /* 0x0000000105027824 */ /* 0x000fca00078e0202 */
[----:B------:R-:W-:Y:S02]  /*1230*/  PRMT R8, R2, 0x7610, R8 ;  /* 0x0000761002087816 */ /* 0x000fe40000000008 */
.L_x_18:
[----:B------:R-:W-:Y:S05]  /*1240*/  @!P0 BRA `(.L_x_19) ;  /* 0x0000000000b88947 */ /* 0x000fea0003800000 */
[----:B------:R-:W1:Y:S01]  /*1250*/  LDC.64 R4, c[0x0][0xb18] ;  /* 0x0002c600ff047b82 */ /* 0x000e620000000a00 */
[----:B------:R-:W-:-:S07]  /*1260*/  ISETP.NE.AND P0, PT, R9, 0x1, PT ;  /* 0x000000010900780c */ /* 0x000fce0003f05270 */
[----:B------:R-:W2:Y:S08]  /*1270*/  LDC R14, c[0x0][0xb0c] ;  /* 0x0002c300ff0e7b82 */ /* 0x000eb00000000800 */
[----:B------:R-:W3:Y:S08]  /*1280*/  LDC R13, c[0x0][0x370] ;  /* 0x0000dc00ff0d7b82 */ /* 0x000ef00000000800 */
[----:B------:R-:W4:Y:S01]  /*1290*/  LDC R16, c[0x0][0x374] ;  /* 0x0000dd00ff107b82 */ /* 0x000f220000000800 */
[----:B-1----:R-:W-:-:S07]  /*12a0*/  ISETP.NE.AND P1, PT, R4, 0x1, PT ;  /* 0x000000010400780c */ /* 0x002fce0003f25270 */
[----:B------:R-:W3:Y:S01]  /*12b0*/  LDC.64 R6, c[0x0][0xb10] ;  /* 0x0002c400ff067b82 */ /* 0x000ee20000000a00 */
[----:B--2---:R-:W-:-:S07]  /*12c0*/  ISETP.NE.AND P2, PT, R14, 0x1, PT ;  /* 0x000000010e00780c */ /* 0x004fce0003f45270 */
[----:B------:R-:W1:Y:S08]  /*12d0*/  LDC R12, c[0x0][0xb20] ;  /* 0x0002c800ff0c7b82 */ /* 0x000e700000000800 */
[----:B------:R-:W2:Y:S01]  /*12e0*/  LDC.64 R2, c[0x0][0xb28] ;  /* 0x0002ca00ff027b82 */ /* 0x000ea20000000a00 */
[----:B----4-:R-:W-:-:S04]  /*12f0*/  IMAD.HI.U32 R15, R16, R5, RZ ;  /* 0x00000005100f7227 */ /* 0x010fc800078e00ff */
[----:B------:R-:W-:-:S04]  /*1300*/  IMAD.HI.U32 R5, R18, R5, RZ ;  /* 0x0000000512057227 */ /* 0x000fc800078e00ff */
[----:B---3--:R-:W-:-:S04]  /*1310*/  IMAD.HI.U32 R20, R13, R6, RZ ;  /* 0x000000060d147227 */ /* 0x008fc800078e00ff */
[C---:B------:R-:W-:Y:S01]  /*1320*/  IMAD.HI.U32 R22, R11.reuse, R6, RZ ;  /* 0x000000060b167227 */ /* 0x040fe200078e00ff */
[-C--:B------:R-:W-:Y:S02]  /*1330*/  @P2 SHF.R.U32.HI R13, RZ, R7.reuse, R20 ;  /* 0x00000007ff0d2219 */ /* 0x080fe40000011614 */
[-C--:B-1----:R-:W-:Y:S02]  /*1340*/  @P1 SHF.R.U32.HI R16, RZ, R12.reuse, R15 ;  /* 0x0000000cff101219 */ /* 0x082fe4000001160f */
[----:B------:R-:W-:Y:S02]  /*1350*/  SHF.R.U32.HI R5, RZ, R12, R5 ;  /* 0x0000000cff057219 */ /* 0x000fe40000011605 */
[----:B------:R-:W-:Y:S02]  /*1360*/  SHF.R.U32.HI R22, RZ, R7, R22 ;  /* 0x00000007ff167219 */ /* 0x000fe40000011616 */
[----:B------:R-:W-:Y:S01]  /*1370*/  SEL R5, R18, R5, !P1 ;  /* 0x0000000512057207 */ /* 0x000fe20004800000 */
[----:B--2---:R-:W-:Y:S01]  /*1380*/  IMAD.HI.U32 R20, R16, R2, RZ ;  /* 0x0000000210147227 */ /* 0x004fe200078e00ff */
[----:B------:R-:W-:-:S02]  /*1390*/  SEL R19, R11, R22, !P2 ;  /* 0x000000160b137207 */ /* 0x000fc40005000000 */
[----:B------:R-:W-:Y:S01]  /*13a0*/  IADD3 R7, PT, PT, -R5, RZ, RZ ;  /* 0x000000ff05077210 */ /* 0x000fe20007ffe1ff */
[----:B------:R-:W-:Y:S01]  /*13b0*/  IMAD.HI.U32 R6, R13, R2, RZ ;  /* 0x000000020d067227 */ /* 0x000fe200078e00ff */
[----:B------:R-:W-:-:S03]  /*13c0*/  @P0 SHF.R.U32.HI R16, RZ, R3, R20 ;  /* 0x00000003ff100219 */ /* 0x000fc60000011614 */
[----:B------:R-:W-:Y:S01]  /*13d0*/  IMAD R7, R4, R7, R18 ;  /* 0x0000000704077224 */ /* 0x000fe200078e0212 */
[----:B------:R-:W-:Y:S01]  /*13e0*/  @P0 SHF.R.U32.HI R13, RZ, R3, R6 ;  /* 0x00000003ff0d0219 */ /* 0x000fe20000011606 */
[----:B------:R-:W-:-:S04]  /*13f0*/  IMAD R16, R16, R9, RZ ;  /* 0x0000000910107224 */ /* 0x000fc800078e02ff */
[----:B------:R-:W-:Y:S01]  /*1400*/  IMAD R6, R13, R9, RZ ;  /* 0x000000090d067224 */ /* 0x000fe200078e02ff */
[----:B------:R-:W-:-:S04]  /*1410*/  ISETP.GE.AND P1, PT, R5, R16, PT ;  /* 0x000000100500720c */ /* 0x000fc80003f26270 */
[----:B------:R-:W-:Y:S01]  /*1420*/  ISETP.GE.OR P1, PT, R19, R6, P1 ;  /* 0x000000061300720c */ /* 0x000fe20000f26670 */
[----:B------:R-:W-:-:S05]  /*1430*/  IMAD.HI.U32 R6, R5, R2, RZ ;  /* 0x0000000205067227 */ /* 0x000fca00078e00ff */
[----:B------:R-:W-:-:S04]  /*1440*/  SHF.R.U32.HI R6, RZ, R3, R6 ;  /* 0x00000003ff067219 */ /* 0x000fc80000011606 */
[----:B------:R-:W-:-:S03]  /*1450*/  SEL R6, R5, R6, !P0 ;  /* 0x0000000605067207 */ /* 0x000fc60004000000 */
[----:B------:R-:W-:Y:S01]  /*1460*/  @!P1 IMAD.HI.U32 R12, R19, R2, RZ ;  /* 0x00000002130c9227 */ /* 0x000fe200078e00ff */
[----:B------:R-:W-:-:S04]  /*1470*/  IADD3 R2, PT, PT, -R6, RZ, RZ ;  /* 0x000000ff06027210 */ /* 0x000fc80007ffe1ff */
[----:B------:R-:W-:Y:S01]  /*1480*/  @!P1 SHF.R.U32.HI R12, RZ, R3, R12 ;  /* 0x00000003ff0c9219 */ /* 0x000fe2000001160c */
[----:B------:R-:W-:-:S03]  /*1490*/  IMAD R2, R9, R2, R5 ;  /* 0x0000000209027224 */ /* 0x000fc600078e0205 */
[----:B------:R-:W-:-:S05]  /*14a0*/  @!P1 SEL R3, R19, R12, !P0 ;  /* 0x0000000c13039207 */ /* 0x000fca0004000000 */
[--C-:B------:R-:W-:Y:S02]  /*14b0*/  @!P1 IMAD.IADD R6, R6, 0x1, -R3.reuse ;  /* 0x0000000106069824 */ /* 0x100fe400078e0a03 */
[----:B------:R-:W-:Y:S01]  /*14c0*/  @!P1 IMAD R3, R2, R13, R3 ;  /* 0x0000000d02039224 */ /* 0x000fe200078e0203 */
[----:B------:R-:W-:Y:S01]  /*14d0*/  IADD3 R2, PT, PT, -R19, RZ, RZ ;  /* 0x000000ff13027210 */ /* 0x000fe20007ffe1ff */
[----:B------:R-:W-:Y:S02]  /*14e0*/  @!P1 IMAD R5, R6, R9, R19 ;  /* 0x0000000906059224 */ /* 0x000fe400078e0213 */
[----:B------:R-:W-:Y:S02]  /*14f0*/  @!P1 IMAD.MOV.U32 R19, RZ, RZ, R3 ;  /* 0x000000ffff139224 */ /* 0x000fe400078e0003 */
[----:B------:R-:W-:Y:S02]  /*1500*/  IMAD R2, R14, R2, R11 ;  /* 0x000000020e027224 */ /* 0x000fe400078e020b */
[----:B------:R-:W-:-:S02]  /*1510*/  IMAD R18, R5, R4, R7 ;  /* 0x0000000405127224 */ /* 0x000fc400078e0207 */
[----:B------:R-:W-:Y:S02]  /*1520*/  IMAD R19, R19, R14, R2 ;  /* 0x0000000e13137224 */ /* 0x000fe400078e0202 */
.L_x_19:
[----:B------:R-:W-:Y:S05]  /*1530*/  BRA.U UP3, `(.L_x_20) ;  /* 0x0000000103407547 */ /* 0x000fea000b800000 */
[----:B------:R-:W1:Y:S08]  /*1540*/  LDC.64 R4, c[0x0][0xb10] ;  /* 0x0002c400ff047b82 */ /* 0x000e700000000a00 */
[----:B------:R-:W2:Y:S08]  /*1550*/  LDC.64 R2, c[0x0][0xb18] ;  /* 0x0002c600ff027b82 */ /* 0x000eb00000000a00 */
[----:B------:R-:W3:Y:S08]  /*1560*/  LDC R6, c[0x0][0xb20] ;  /* 0x0002c800ff067b82 */ /* 0x000ef00000000800 */
[----:B------:R-:W4:Y:S01]  /*1570*/  LDC R12, c[0x0][0xb0c] ;  /* 0x0002c300ff0c7b82 */ /* 0x000f220000000800 */
[----:B-1----:R-:W-:-:S05]  /*1580*/  IMAD.HI.U32 R4, R19, R4, RZ ;  /* 0x0000000413047227 */ /* 0x002fca00078e00ff */
[----:B------:R-:W-:Y:S01]  /*1590*/  SHF.R.U32.HI R4, RZ, R5, R4 ;  /* 0x00000005ff047219 */ /* 0x000fe20000011604 */
[----:B--2---:R-:W-:Y:S01]  /*15a0*/  IMAD.HI.U32 R3, R18, R3, RZ ;  /* 0x0000000312037227 */ /* 0x004fe200078e00ff */
[----:B------:R-:W-:-:S04]  /*15b0*/  ISETP.NE.AND P0, PT, R2, 0x1, PT ;  /* 0x000000010200780c */ /* 0x000fc80003f05270 */
[----:B---3--:R-:W-:-:S04]  /*15c0*/  SHF.R.U32.HI R3, RZ, R6, R3 ;  /* 0x00000006ff037219 */ /* 0x008fc80000011603 */
[----:B------:R-:W-:Y:S02]  /*15d0*/  SEL R3, R18, R3, !P0 ;  /* 0x0000000312037207 */ /* 0x000fe40004000000 */
[----:B----4-:R-:W-:-:S04]  /*15e0*/  ISETP.NE.AND P1, PT, R12, 0x1, PT ;  /* 0x000000010c00780c */ /* 0x010fc80003f25270 */
[----:B------:R-:W-:-:S05]  /*15f0*/  SEL R6, R19, R4, !P1 ;  /* 0x0000000413067207 */ /* 0x000fca0004800000 */
[----:B------:R-:W-:Y:S02]  /*1600*/  IMAD.IADD R4, R3, 0x1, -R6 ;  /* 0x0000000103047824 */ /* 0x000fe400078e0a06 */
[----:B------:R-:W-:Y:S02]  /*1610*/  IMAD.IADD R3, R6, 0x1, -R3 ;  /* 0x0000000106037824 */ /* 0x000fe400078e0a03 */
[----:B------:R-:W-:Y:S02]  /*1620*/  IMAD R19, R4, R12, R19 ;  /* 0x0000000c04137224 */ /* 0x000fe400078e0213 */
[----:B------:R-:W-:Y:S02]  /*1630*/  IMAD R18, R3, R2, R18 ;  /* 0x0000000203127224 */ /* 0x000fe400078e0212 */
.L_x_20:
[----:B------:R-:W-:Y:S05]  /*1640*/  BRA.U !UP1, `(.L_x_21) ;  /* 0x00000001090c7547 */ /* 0x000fea000b800000 */
[----:B------:R-:W-:Y:S01]  /*1650*/  UCGABAR_WAIT ;  /* 0x0000000000007dc7 */ /* 0x000fe20008000000 */
[----:B------:R-:W-:Y:S01]  /*1660*/  CCTL.IVALL ;  /* 0x00000000ff00798f */ /* 0x000fe20002000000 */
[----:B------:R-:W-:Y:S05]  /*1670*/  BRA `(.L_x_22) ;  /* 0x0000000000047947 */ /* 0x000fea0003800000 */
.L_x_21:
[----:B------:R-:W-:Y:S06]  /*1680*/  BAR.SYNC.DEFER_BLOCKING 0x0 ;  /* 0x0000000000007b1d */ /* 0x000fec0000010000 */
.L_x_22:
[----:B------:R-:W-:Y:S05]  /*1690*/  BRA.U UP2, `(.L_x_23) ;  /* 0x0000001502e47547 */ /* 0x000fea000b800000 */
[----:B------:R-:W1:Y:S01]  /*16a0*/  LDCU UR4, c[0x0][0x38c] ;  /* 0x00007180ff0477ac */ /* 0x000e620008000800 */
[----:B------:R-:W2:Y:S01]  /*16b0*/  LDC R9, c[0x0][0x370] ;  /* 0x0000dc00ff097b82 */ /* 0x000ea20000000800 */
[----:B------:R-:W-:Y:S02]  /*16c0*/  IMAD.SHL.U32 R16, R11, 0x40, RZ ;  /* 0x000000400b107824 */ /* 0x000fe400078e00ff */
[----:B------:R-:W-:Y:S01]  /*16d0*/  HFMA2 R14, -RZ, RZ, 0, 0 ;  /* 0x00000000ff0e7431 */ /* 0x000fe200000001ff */
[----:B------:R-:W-:Y:S01]  /*16e0*/  UISETP.NE.AND UP1, UPT, UR10, URZ, UPT ;  /* 0x000000ff0a00728c */ /* 0x000fe2000bf25270 */
[----:B------:R-:W-:Y:S01]  /*16f0*/  ISETP.NE.AND P4, PT, R10, RZ, P5 ;  /* 0x000000ff0a00720c */ /* 0x000fe20002f85270 */
[----:B------:R-:W-:Y:S01]  /*1700*/  IMAD.MOV.U32 R15, RZ, RZ, 0x1 ;  /* 0x00000001ff0f7424 */ /* 0x000fe200078e00ff */
[----:B------:R-:W-:Y:S01]  /*1710*/  CS2R R12, SRZ ;  /* 0x00000000000c7805 */ /* 0x000fe2000001ff00 */
[----:B------:R-:W-:Y:S01]  /*1720*/  IMAD.MOV.U32 R10, RZ, RZ, 0x1 ;  /* 0x00000001ff0a7424 */ /* 0x000fe200078e00ff */
[----:B------:R-:W3:Y:S01]  /*1730*/  LDC R0, c[0x0][0x374] ;  /* 0x0000dd00ff007b82 */ /* 0x000ee20000000800 */
[----:B------:R-:W-:Y:S01]  /*1740*/  LOP3.LUT R16, R16, 0x40, RZ, 0xc0, !PT ;  /* 0x0000004010107812 */ /* 0x000fe200078ec0ff */
[----:B------:R-:W4:Y:S01]  /*1750*/  LDCU.64 UR14, c[0x0][0x348] ;  /* 0x00006900ff0e77ac */ /* 0x000f220008000a00 */
[----:B------:R-:W-:Y:S01]  /*1760*/  USEL UR22, UR6, 0x2, UP1 ;  /* 0x0000000206167887 */ /* 0x000fe20008800000 */
[----:B------:R-:W-:Y:S01]  /*1770*/  UMOV UR23, URZ ;  /* 0x000000ff00177c82 */ /* 0x000fe20008000000 */
[----:B-1----:R-:W-:-:S04]  /*1780*/  UIADD3 UR5, UPT, UPT, UR4, 0x3f, URZ ;  /* 0x0000003f04057890 */ /* 0x002fc8000fffe0ff */
[----:B------:R-:W-:-:S04]  /*1790*/  USHF.R.S32.HI UR7, URZ, 0x1f, UR5 ;  /* 0x0000001fff077899 */ /* 0x000fc80008011405 */
[----:B------:R-:W-:Y:S02]  /*17a0*/  ULEA.HI UR7, UR7, UR5, URZ, 0x6 ;  /* 0x0000000507077291 */ /* 0x000fe4000f8f30ff */
[----:B------:R-:W-:Y:S02]  /*17b0*/  UIADD3 UR5, UPT, UPT, UR4, -0x1, URZ ;  /* 0xffffffff04057890 */ /* 0x000fe4000fffe0ff */
[----:B------:R-:W-:Y:S02]  /*17c0*/  USHF.R.S32.HI UR7, URZ, 0x6, UR7 ;  /* 0x00000006ff077899 */ /* 0x000fe40008011407 */
[----:B------:R-:W-:Y:S02]  /*17d0*/  UISETP.GE.U32.AND UP2, UPT, UR5, -0x7f, UPT ;  /* 0xffffff810500788c */ /* 0x000fe4000bf46070 */
[----:B------:R-:W-:Y:S02]  /*17e0*/  UISETP.LT.U32.AND UP0, UPT, UR7, 0xd, UPT ;  /* 0x0000000d0700788c */ /* 0x000fe4000bf01070 */
[----:B------:R-:W-:-:S02]  /*17f0*/  UIADD3 UR4, UPT, UPT, UR4, 0x7e, URZ ;  /* 0x0000007e04047890 */ /* 0x000fc4000fffe0ff */
[----:B------:R-:W-:-:S04]  /*1800*/  USEL UR5, UR7, 0xd, UP0 ;  /* 0x0000000d07057887 */ /* 0x000fc80008000000 */
[----:B------:R-:W-:Y:S02]  /*1810*/  UIADD3 UR21, UPT, UPT, UR5, -0x1, URZ ;  /* 0xffffffff05157890 */ /* 0x000fe4000fffe0ff */
[----:B------:R-:W-:Y:S02]  /*1820*/  @UP2 UIADD3 UR21, UPT, UPT, UR5, URZ, URZ ;  /* 0x000000ff05152290 */ /* 0x000fe4000fffe0ff */
[----:B------:R-:W-:Y:S02]  /*1830*/  UIADD3 UR24, UPT, UPT, UR7, -UR5, URZ ;  /* 0x8000000507187290 */ /* 0x000fe4000fffe0ff */
[----:B------:R-:W-:Y:S02]  /*1840*/  UIADD3 UR13, UPT, UPT, UR21, 0x1, URZ ;  /* 0x00000001150d7890 */ /* 0x000fe4000fffe0ff */
[----:B--2-4-:R-:W-:-:S12]  /*1850*/  UIADD3 UR21, UPT, UPT, -UR21, URZ, URZ ;  /* 0x000000ff15157290 */ /* 0x014fd8000fffe1ff */
.L_x_43:
[----:B------:R-:W-:Y:S01]  /*1860*/  UISETP.NE.AND UP0, UPT, UR37, URZ, UPT ;  /* 0x000000ff2500728c */ /* 0x000fe2000bf05270 */
[----:B------:R-:W1:Y:S08]  /*1870*/  S2UR UR37, SR_CgaCtaId ;  /* 0x00000000002579c3 */ /* 0x000e700000008800 */
[----:B------:R-:W-:Y:S05]  /*1880*/  BRA.U UP0, `(.L_x_24) ;  /* 0x0000000100347547 */ /* 0x000fea000b800000 */
[----:B------:R-:W2:Y:S01]  /*1890*/  S2R R2, SR_CgaCtaId ;  /* 0x0000000000027919 */ /* 0x000ea20000008800 */
[----:B------:R-:W-:-:S04]  /*18a0*/  MOV R3, 0x400 ;  /* 0x0000040000037802 */ /* 0x000fc80000000f00 */
[----:B--2---:R-:W-:Y:S02]  /*18b0*/  LEA R3, R2, R3, 0x18 ;  /* 0x0000000302037211 */ /* 0x004fe400078ec0ff */
[----:B------:R-:W-:-:S03]  /*18c0*/  SHF.L.U32 R2, R10, 0x1f, RZ ;  /* 0x0000001f0a027819 */ /* 0x000fc600000006ff */
[----:B------:R-:W-:-:S04]  /*18d0*/  IMAD R3, R12, 0x8, R3 ;  /* 0x000000080c037824 */ /* 0x000fc800078e0203 */
[----:B------:R-:W2:Y:S02]  /*18e0*/  SYNCS.PHASECHK.TRANS64.TRYWAIT P0, [R3+URZ+0x190], R2 ;  /* 0x00019002030075a7 */ /* 0x000ea400080011ff */
[----:B--2---:R-:W-:Y:S05]  /*18f0*/  @!P0 BRA `(.L_x_25) ;  /* 0x0000007400dc8947 */ /* 0x004fea0003800000 */
.L_x_192:
[----:B------:R-:W-:Y:S01]  /*1900*/  VIADD R12, R12, 0x1 ;  /* 0x000000010c0c7836 */ /* 0x000fe20000000000 */
[----:B------:R2:W-:Y:S04]  /*1910*/  SYNCS.ARRIVE.TRANS64.A1T0 RZ, [R3+URZ+0x180], RZ ;  /* 0x000180ff03ff79a7 */ /* 0x0005e800081000ff */
[----:B------:R-:W-:-:S04]  /*1920*/  ISETP.NE.AND P0, PT, R12, 0x2, PT ;  /* 0x000000020c00780c */ /* 0x000fc80003f05270 */
[----:B------:R-:W-:Y:S02]  /*1930*/  SEL R12, R12, RZ, P0 ;  /* 0x000000ff0c0c7207 */ /* 0x000fe40000000000 */
[----:B--2---:R-:W-:-:S04]  /*1940*/  SEL R3, RZ, 0x1, P0 ;  /* 0x00000001ff037807 */ /* 0x004fc80000000000 */
[----:B------:R-:W-:-:S07]  /*1950*/  LOP3.LUT R10, R10, R3, RZ, 0x3c, !PT ;  /* 0x000000030a0a7212 */ /* 0x000fce00078e3cff */
.L_x_24:
[----:B------:R-:W-:Y:S01]  /*1960*/  UMOV UR6, 0x400 ;  /* 0x0000040000067882 */ /* 0x000fe20000000000 */
[----:B------:R-:W-:Y:S01]  /*1970*/  LEA.HI R3, R19, R19, RZ, 0x1 ;  /* 0x0000001313037211 */ /* 0x000fe200078f08ff */
[----:B-1----:R-:W-:Y:S01]  /*1980*/  ULEA UR6, UR37, UR6, 0x18 ;  /* 0x0000000625067291 */ /* 0x002fe2000f8ec0ff */
[----:B------:R-:W-:Y:S01]  /*1990*/  SHF.L.U32 R2, R15, 0x1f, RZ ;  /* 0x0000001f0f027819 */ /* 0x000fe200000006ff */
[----:B------:R-:W-:Y:S01]  /*19a0*/  UISETP.GE.U32.AND UP0, UPT, UR4, 0x7f, UPT ;  /* 0x0000007f0400788c */ /* 0x000fe2000bf06070 */
[C---:B------:R-:W-:Y:S01]  /*19b0*/  R2UR UR9, R16.reuse ;  /* 0x00000000100972ca */ /* 0x040fe200000e0000 */
[----:B------:R-:W-:Y:S01]  /*19c0*/  ULEA UR8, UR23, UR6, 0x3 ;  /* 0x0000000617087291 */ /* 0x000fe2000f8e18ff */
[----:B------:R-:W-:Y:S01]  /*19d0*/  IMAD.SHL.U32 R3, R3, 0x40, RZ ;  /* 0x0000004003037824 */ /* 0x000fe200078e00ff */
[----:B------:R-:W-:Y:S01]  /*19e0*/  R2UR UR11, R16 ;  /* 0x00000000100b72ca */ /* 0x000fe200000e0000 */
[----:B------:R-:W-:-:S03]  /*19f0*/  UMOV UR25, URZ ;  /* 0x000000ff00197c82 */ /* 0x000fc60008000000 */
[----:B------:R-:W-:-:S03]  /*1a00*/  R2UR UR35, R3 ;  /* 0x00000000032372ca */ /* 0x000fc600000e0000 */
[----:B------:R1:W2:Y:S01]  /*1a10*/  SYNCS.PHASECHK.TRANS64.TRYWAIT P0, [UR8+0x68], R2 ;  /* 0x00006802ff0075a7 */ /* 0x0002a20008001108 */
[----:B------:R-:W-:-:S09]  /*1a20*/  R2UR UR8, R18 ;  /* 0x00000000120872ca */ /* 0x000fd200000e0000 */
[----:B------:R-:W-:-:S04]  /*1a30*/  ULOP3.LUT UR35, UR9, 0xffffff80, UR35, 0xf8, !UPT ;  /* 0xffffff8009237892 */ /* 0x000fc8000f8ef823 */
[----:B------:R-:W-:Y:S01]  /*1a40*/  ULEA UR11, UR8, UR11, 0x7 ;  /* 0x0000000b080b7291 */ /* 0x000fe2000f8e38ff */
[----:B------:R-:W-:Y:S11]  /*1a50*/  BRA.U !UP0, `(.L_x_26) ;  /* 0x0000000108bc7547 */ /* 0x000ff6000b800000 */
[----:B------:R-:W-:Y:S01]  /*1a60*/  UMOV UR16, UR21 ;  /* 0x0000001500107c82 */ /* 0x000fe20008000000 */
[----:B------:R-:W-:Y:S01]  /*1a70*/  UMOV UR17, UR23 ;  /* 0x0000001700117c82 */ /* 0x000fe20008000000 */
[----:B------:R-:W-:-:S05]  /*1a80*/  UMOV UR34, URZ ;  /* 0x000000ff00227c82 */ /* 0x000fca0008000000 */
.L_x_32:
[----:B------:R-:W-:Y:S01]  /*1a90*/  ULEA UR33, UR17, UR6, 0x3 ;  /* 0x0000000611217291 */ /* 0x000fe2000f8e18ff */
[----:B------:R-:W-:Y:S01]  /*1aa0*/  @P5 MOV R3, 0x8000 ;  /* 0x0000800000035802 */ /* 0x000fe20000000f00 */
[----:B-12-4-:R-:W-:Y:S10]  /*1ab0*/  @P0 BRA `(.L_x_27) ;  /* 0x00000000000c0947 */ /* 0x016ff40003800000 */
[----:B------:R-:W-:-:S04]  /*1ac0*/  SHF.L.U32 R5, R15, 0x1f, RZ ;  /* 0x0000001f0f057819 */ /* 0x000fc800000006ff */
[----:B------:R-:W2:Y:S02]  /*1ad0*/  SYNCS.PHASECHK.TRANS64.TRYWAIT P0, [UR33+0x68], R5 ;  /* 0x00006805ff0075a7 */ /* 0x000ea40008001121 */
[----:B--2---:R-:W-:Y:S05]  /*1ae0*/  @!P0 BRA `(.L_x_28) ;  /* 0x0000007400748947 */ /* 0x004fea0003800000 */
.L_x_27:
[----:B------:R2:W-:Y:S01]  /*1af0*/  @P5 SYNCS.ARRIVE.TRANS64 RZ, [UR33], R3 ;  /* 0x00000003ffff59a7 */ /* 0x0005e20008000021 */
[----:B------:R-:W-:Y:S02]  /*1b00*/  ULOP3.LUT UR8, UR22, 0x2, URZ, 0xfc, !UPT ;  /* 0x0000000216087892 */ /* 0x000fe4000f8efcff */
[----:B------:R-:W-:Y:S02]  /*1b10*/  UIADD3 UR16, UPT, UPT, UR16, 0x1, URZ ;  /* 0x0000000110107890 */ /* 0x000fe4000fffe0ff */
[----:B------:R-:W-:Y:S02]  /*1b20*/  UISETP.NE.AND UP0, UPT, UR8, 0x2, UPT ;  /* 0x000000020800788c */ /* 0x000fe4000bf05270 */
[----:B------:R-:W-:-:S07]  /*1b30*/  UISETP.NE.AND UP2, UPT, UR16, 0x1, UPT ;  /* 0x000000011000788c */ /* 0x000fce000bf45270 */
[----:B------:R-:W-:Y:S05]  /*1b40*/  BRA.U UP0, `(.L_x_29) ;  /* 0x0000000100047547 */ /* 0x000fea000b800000 */
[----:B------:R-:W-:Y:S05]  /*1b50*/  BPT.TRAP 0x1 ;  /* 0x000000040000795c */ /* 0x000fea0000300000 */
.L_x_29:
[----:B------:R-:W-:Y:S04]  /*1b60*/  BSSY.RECONVERGENT B0, `(.L_x_30) ;  /* 0x0000003000007945 */ /* 0x000fe80003800200 */
[----:B------:R-:W-:Y:S05]  /*1b70*/  @!P4 BRA `(.L_x_31) ;  /* 0x000000000004c947 */ /* 0x000fea0003800000 */
[----:B------:R-:W-:Y:S05]  /*1b80*/  BPT.TRAP 0x1 ;  /* 0x000000040000795c */ /* 0x000fea0000300000 */
.L_x_31:
[----:B------:R-:W-:Y:S05]  /*1b90*/  BSYNC.RECONVERGENT B0 ;  /* 0x0000000000007941 */ /* 0x000fea0003800200 */
.L_x_30:
[----:B------:R-:W-:Y:S02]  /*1ba0*/  UIADD3 UR23, UPT, UPT, UR17, 0x1, URZ ;  /* 0x0000000111177890 */ /* 0x000fe4000fffe0ff */
[----:B------:R-:W-:Y:S02]  /*1bb0*/  UIADD3 UR28, UP1, UPT, UR14, 0x80, URZ ;  /* 0x000000800e1c7890 */ /* 0x000fe4000ff3e0ff */
[----:B------:R-:W-:Y:S02]  /*1bc0*/  UISETP.NE.AND UP0, UPT, UR23, 0xd, UPT ;  /* 0x0000000d1700788c */ /* 0x000fe4000bf05270 */
[----:B------:R-:W-:Y:S02]  /*1bd0*/  ULOP3.LUT UR33, UR33, 0xfefffff8, URZ, 0xc0, !UPT ;  /* 0xfefffff821217892 */ /* 0x000fe4000f8ec0ff */
[----:B------:R-:W-:Y:S02]  /*1be0*/  USEL UR9, URZ, 0x1, UP0 ;  /* 0x00000001ff097887 */ /* 0x000fe40008000000 */
[----:B------:R-:W-:-:S02]  /*1bf0*/  USEL UR23, UR23, URZ, UP0 ;  /* 0x000000ff17177287 */ /* 0x000fc40008000000 */
[----:B------:R-:W-:Y:S02]  /*1c00*/  UIADD3 UR26, UP0, UPT, UR14, 0x180, URZ ;  /* 0x000001800e1a7890 */ /* 0x000fe4000ff1e0ff */
[----:B------:R-:W-:Y:S01]  /*1c10*/  ULEA UR8, UR23, UR6, 0x3 ;  /* 0x0000000617087291 */ /* 0x000fe2000f8e18ff */
[----:B------:R-:W-:Y:S01]  /*1c20*/  LOP3.LUT R15, R15, UR9, RZ, 0x3c, !PT ;  /* 0x000000090f0f7c12 */ /* 0x000fe2000f8e3cff */
[----:B------:R-:W-:Y:S02]  /*1c30*/  UIADD3.X UR29, UPT, UPT, URZ, UR15, URZ, UP1, !UPT ;  /* 0x0000000fff1d7290 */ /* 0x000fe40008ffe4ff */
[----:B------:R-:W-:Y:S01]  /*1c40*/  UIADD3.X UR27, UPT, UPT, URZ, UR15, URZ, UP0, !UPT ;  /* 0x0000000fff1b7290 */ /* 0x000fe200087fe4ff */
[----:B-1----:R-:W-:Y:S01]  /*1c50*/  SHF.L.U32 R2, R15, 0x1f, RZ ;  /* 0x0000001f0f027819 */ /* 0x002fe200000006ff */
[----:B------:R-:W-:Y:S01]  /*1c60*/  UMOV UR18, 0x0 ;  /* 0x0000000000127882 */ /* 0x000fe20000000000 */
[----:B------:R-:W-:Y:S01]  /*1c70*/  UMOV UR19, 0x10000000 ;  /* 0x1000000000137882 */ /* 0x000fe20000000000 */
[----:B------:R-:W-:Y:S01]  /*1c80*/  UMOV UR10, UR34 ;  /* 0x00000022000a7c82 */ /* 0x000fe20008000000 */
[----:B------:R4:W1:Y:S01]  /*1c90*/  SYNCS.PHASECHK.TRANS64.TRYWAIT P0, [UR8+0x68], R2 ;  /* 0x00006802ff0075a7 */ /* 0x0008620008001108 */
[----:B------:R-:W-:Y:S01]  /*1ca0*/  ULEA UR8, UR17, UR6, 0xd ;  /* 0x0000000611087291 */ /* 0x000fe2000f8e68ff */
[----:B------:R-:W-:Y:S01]  /*1cb0*/  UMOV UR12, UR36 ;  /* 0x00000024000c7c82 */ /* 0x000fe20008000000 */
[----:B------:R-:W-:-:S02]  /*1cc0*/  UMOV UR9, UR33 ;  /* 0x0000002100097c82 */ /* 0x000fc40008000000 */
[----:B------:R-:W-:Y:S02]  /*1cd0*/  UIADD3 UR32, UPT, UPT, UR8, 0x4300, URZ ;  /* 0x0000430008207890 */ /* 0x000fe4000fffe0ff */
[----:B------:R-:W-:Y:S01]  /*1ce0*/  UIADD3 UR8, UPT, UPT, UR8, 0x1e300, URZ ;  /* 0x0001e30008087890 */ /* 0x000fe2000fffe0ff */
[----:B------:R-:W-:Y:S01]  /*1cf0*/  UMOV UR25, UR13 ;  /* 0x0000000d00197c82 */ /* 0x000fe20008000000 */
[----:B------:R-:W-:-:S05]  /*1d00*/  UMOV UR17, UR23 ;  /* 0x0000001700117c82 */ /* 0x000fca0008000000 */
[----:B------:R2:W-:Y:S02]  /*1d10*/  UTMALDG.3D.2CTA [UR32], [UR28], desc[UR18] ;  /* 0x000012201c0075b4 */ /* 0x0005e40008211000 */
[----:B------:R4:W-:Y:S01]  /*1d20*/  UTMALDG.3D.2CTA [UR8], [UR26], desc[UR18] ;  /* 0x000012081a0075b4 */ /* 0x0009e20008211000 */
[----:B--2---:R-:W-:Y:S01]  /*1d30*/  UIADD3 UR34, UPT, UPT, UR34, 0x40, URZ ;  /* 0x0000004022227890 */ /* 0x004fe2000fffe0ff */
[----:B------:R-:W-:Y:S11]  /*1d40*/  BRA.U UP2, `(.L_x_32) ;  /* 0xfffffffd02507547 */ /* 0x000ff6000b83ffff */
.L_x_26:
[----:B-12---:R-:W-:Y:S01]  /*1d50*/  PLOP3.LUT P0, PT, PT, PT, UP5, 0x80, 0x8 ;  /* 0x000000000008781c */ /* 0x006fe20003f0f058 */
[----:B----4-:R-:W-:Y:S01]  /*1d60*/  ULEA UR8, UR23, UR6, 0x3 ;  /* 0x0000000617087291 */ /* 0x010fe2000f8e18ff */
[----:B------:R-:W-:Y:S01]  /*1d70*/  SHF.L.U32 R2, R15, 0x1f, RZ ;  /* 0x0000001f0f027819 */ /* 0x000fe200000006ff */
[----:B------:R-:W-:-:S10]  /*1d80*/  UISETP.GT.AND UP0, UPT, UR7, UR5, UPT ;  /* 0x000000050700728c */ /* 0x000fd4000bf04270 */
[----:B------:R-:W-:Y:S01]  /*1d90*/  @!P0 SYNCS.ARRIVE.TRANS64.A1T0 RZ, [UR6+0x118], RZ ;  /* 0x000118ffffff89a7 */ /* 0x000fe20008100006 */
[----:B------:R1:W2:Y:S01]  /*1da0*/  SYNCS.PHASECHK.TRANS64.TRYWAIT P0, [UR8+0x68], R2 ;  /* 0x00006802ff0075a7 */ /* 0x0002a20008001108 */
[----:B------:R-:W-:Y:S05]  /*1db0*/  BRA.U !UP0, `(.L_x_33) ;  /* 0x0000000108bc7547 */ /* 0x000fea000b800000 */
[----:B------:R-:W-:Y:S01]  /*1dc0*/  UIADD3 UR26, UPT, UPT, UR24, UR25, URZ ;  /* 0x00000019181a7290 */ /* 0x000fe2000fffe0ff */
[----:B------:R-:W-:-:S11]  /*1dd0*/  UMOV UR27, UR23 ;  /* 0x00000017001b7c82 */ /* 0x000fd60008000000 */
.L_x_39:
[----:B------:R-:W-:Y:S01]  /*1de0*/  ULEA UR17, UR27, UR6, 0x3 ;  /* 0x000000061b117291 */ /* 0x000fe2000f8e18ff */
[----:B--2---:R-:W-:Y:S01]  /*1df0*/  @P5 MOV R3, 0x8000 ;  /* 0x0000800000035802 */ /* 0x004fe20000000f00 */
[----:B-12---:R-:W-:Y:S10]  /*1e00*/  @P0 BRA `(.L_x_34) ;  /* 0x00000000000c0947 */ /* 0x006ff40003800000 */
[----:B------:R-:W-:-:S04]  /*1e10*/  SHF.L.U32 R5, R15, 0x1f, RZ ;  /* 0x0000001f0f057819 */ /* 0x000fc800000006ff */
[----:B------:R-:W2:Y:S02]  /*1e20*/  SYNCS.PHASECHK.TRANS64.TRYWAIT P0, [UR17+0x68], R5 ;  /* 0x00006805ff0075a7 */ /* 0x000ea40008001111 */
[----:B--2---:R-:W-:Y:S05]  /*1e30*/  @!P0 BRA `(.L_x_35) ;  /* 0x0000007000b88947 */ /* 0x004fea0003800000 */
.L_x_34:
[----:B------:R2:W-:Y:S01]  /*1e40*/  @P5 SYNCS.ARRIVE.TRANS64 RZ, [UR17], R3 ;  /* 0x00000003ffff59a7 */ /* 0x0005e20008000011 */
[----:B------:R-:W-:-:S04]  /*1e50*/  ULOP3.LUT UR8, UR22, 0x2, URZ, 0xfc, !UPT ;  /* 0x0000000216087892 */ /* 0x000fc8000f8efcff */
[----:B------:R-:W-:-:S09]  /*1e60*/  UISETP.NE.AND UP0, UPT, UR8, 0x2, UPT ;  /* 0x000000020800788c */ /* 0x000fd2000bf05270 */
[----:B------:R-:W-:Y:S05]  /*1e70*/  BRA.U UP0, `(.L_x_36) ;  /* 0x0000000100047547 */ /* 0x000fea000b800000 */
[----:B------:R-:W-:Y:S05]  /*1e80*/  BPT.TRAP 0x1 ;  /* 0x000000040000795c */ /* 0x000fea0000300000 */
.L_x_36:
[----:B------:R-:W-:Y:S04]  /*1e90*/  BSSY.RECONVERGENT B0, `(.L_x_37) ;  /* 0x0000003000007945 */ /* 0x000fe80003800200 */
[----:B------:R-:W-:Y:S05]  /*1ea0*/  @!P4 BRA `(.L_x_38) ;  /* 0x000000000004c947 */ /* 0x000fea0003800000 */
[----:B------:R-:W-:Y:S05]  /*1eb0*/  BPT.TRAP 0x1 ;  /* 0x000000040000795c */ /* 0x000fea0000300000 */
.L_x_38:
[----:B------:R-:W-:Y:S05]  /*1ec0*/  BSYNC.RECONVERGENT B0 ;  /* 0x0000000000007941 */ /* 0x000fea0003800200 */
.L_x_37:
[----:B------:R-:W-:Y:S02]  /*1ed0*/  UIADD3 UR23, UPT, UPT, UR27, 0x1, URZ ;  /* 0x000000011b177890 */ /* 0x000fe4000fffe0ff */
[----:B------:R-:W-:Y:S02]  /*1ee0*/  UIADD3 UR32, UP1, UPT, UR14, 0x80, URZ ;  /* 0x000000800e207890 */ /* 0x000fe4000ff3e0ff */
[----:B------:R-:W-:Y:S02]  /*1ef0*/  UISETP.NE.AND UP0, UPT, UR23, 0xd, UPT ;  /* 0x0000000d1700788c */ /* 0x000fe4000bf05270 */
[----:B------:R-:W-:Y:S02]  /*1f00*/  USHF.L.U32 UR18, UR25, 0x6, URZ ;  /* 0x0000000619127899 */ /* 0x000fe400080006ff */
[----:B------:R-:W-:Y:S02]  /*1f10*/  USEL UR9, URZ, 0x1, UP0 ;  /* 0x00000001ff097887 */ /* 0x000fe40008000000 */
[----:B------:R-:W-:-:S02]  /*1f20*/  USEL UR23, UR23, URZ, UP0 ;  /* 0x000000ff17177287 */ /* 0x000fc40008000000 */
[----:B------:R-:W-:Y:S02]  /*1f30*/  UIADD3 UR30, UP0, UPT, UR14, 0x180, URZ ;  /* 0x000001800e1e7890 */ /* 0x000fe4000ff1e0ff */
[----:B------:R-:W-:Y:S01]  /*1f40*/  ULEA UR8, UR23, UR6, 0x3 ;  /* 0x0000000617087291 */ /* 0x000fe2000f8e18ff */
[----:B------:R-:W-:Y:S01]  /*1f50*/  LOP3.LUT R15, R15, UR9, RZ, 0x3c, !PT ;  /* 0x000000090f0f7c12 */ /* 0x000fe2000f8e3cff */
[----:B------:R-:W-:Y:S02]  /*1f60*/  ULOP3.LUT UR17, UR17, 0xfefffff8, URZ, 0xc0, !UPT ;  /* 0xfefffff811117892 */ /* 0x000fe4000f8ec0ff */
[----:B------:R-:W-:Y:S01]  /*1f70*/  UIADD3.X UR33, UPT, UPT, URZ, UR15, URZ, UP1, !UPT ;  /* 0x0000000fff217290 */ /* 0x000fe20008ffe4ff */
[----:B-1----:R-:W-:Y:S01]  /*1f80*/  SHF.L.U32 R2, R15, 0x1f, RZ ;  /* 0x0000001f0f027819 */ /* 0x002fe200000006ff */
[----:B------:R-:W-:Y:S01]  /*1f90*/  UIADD3.X UR31, UPT, UPT, URZ, UR15, URZ, UP0, !UPT ;  /* 0x0000000fff1f7290 */ /* 0x000fe200087fe4ff */
[----:B------:R-:W-:Y:S02]  /*1fa0*/  UMOV UR28, 0x0 ;  /* 0x00000000001c7882 */ /* 0x000fe40000000000 */
[----:B------:R4:W1:Y:S01]  /*1fb0*/  SYNCS.PHASECHK.TRANS64.TRYWAIT P0, [UR8+0x68], R2 ;  /* 0x00006802ff0075a7 */ /* 0x0008620008001108 */
[----:B------:R-:W-:Y:S01]  /*1fc0*/  ULEA UR8, UR27, UR6, 0xd ;  /* 0x000000061b087291 */ /* 0x000fe2000f8e68ff */
[----:B------:R-:W-:Y:S01]  /*1fd0*/  UMOV UR29, 0x10000000 ;  /* 0x10000000001d7882 */ /* 0x000fe20000000000 */
[----:B------:R-:W-:-:S02]  /*1fe0*/  UMOV UR19, UR35 ;  /* 0x0000002300137c82 */ /* 0x000fc40008000000 */
[----:B------:R-:W-:Y:S02]  /*1ff0*/  UIADD3 UR16, UPT, UPT, UR8, 0x4300, URZ ;  /* 0x0000430008107890 */ /* 0x000fe4000fffe0ff */
[----:B------:R-:W-:Y:S01]  /*2000*/  UIADD3 UR8, UPT, UPT, UR8, 0x1e300, URZ ;  /* 0x0001e30008087890 */ /* 0x000fe2000fffe0ff */
[----:B------:R-:W-:Y:S01]  /*2010*/  UMOV UR20, UR36 ;  /* 0x0000002400147c82 */ /* 0x000fe20008000000 */
[----:B------:R-:W-:Y:S01]  /*2020*/  UMOV UR12, UR36 ;  /* 0x00000024000c7c82 */ /* 0x000fe20008000000 */
[----:B------:R-:W-:Y:S01]  /*2030*/  UMOV UR9, UR17 ;  /* 0x0000001100097c82 */ /* 0x000fe20008000000 */
[----:B------:R-:W-:Y:S01]  /*2040*/  UMOV UR10, UR18 ;  /* 0x00000012000a7c82 */ /* 0x000fe20008000000 */
[----:B------:R-:W-:Y:S02]  /*2050*/  UIADD3 UR25, UPT, UPT, UR25, 0x1, URZ ;  /* 0x0000000119197890 */ /* 0x000fe4000fffe0ff */
[----:B------:R4:W-:Y:S01]  /*2060*/  UTMALDG.3D.2CTA [UR16], [UR32], desc[UR28] ;  /* 0x00001c10200075b4 */ /* 0x0009e20008211000 */
[----:B------:R-:W-:Y:S01]  /*2070*/  UMOV UR27, UR23 ;  /* 0x00000017001b7c82 */ /* 0x000fe20008000000 */
[----:B------:R-:W-:Y:S01]  /*2080*/  UISETP.NE.AND UP0, UPT, UR25, UR26, UPT ;  /* 0x0000001a1900728c */ /* 0x000fe2000bf05270 */
[----:B------:R4:W-:Y:S08]  /*2090*/  UTMALDG.3D.2CTA [UR8], [UR30], desc[UR28] ;  /* 0x00001c081e0075b4 */ /* 0x0009f00008211000 */
[----:B----4-:R-:W-:Y:S05]  /*20a0*/  BRA.U UP0, `(.L_x_39) ;  /* 0xfffffffd004c7547 */ /* 0x010fea000b83ffff */
.L_x_33:
[C---:B-1----:R-:W-:Y:S01]  /*20b0*/  LEA R2, R14.reuse, UR6, 0x3 ;  /* 0x000000060e027c11 */ /* 0x042fe2000f8e18ff */
[----:B------:R-:W-:Y:S01]  /*20c0*/  NOP ;  /* 0x0000000000007918 */ /* 0x000fe20000000000 */
[----:B--2---:R-:W-:Y:S02]  /*20d0*/  SHF.L.U32 R3, R13, 0x1f, RZ ;  /* 0x0000001f0d037819 */ /* 0x004fe400000006ff */
[----:B------:R-:W-:Y:S02]  /*20e0*/  LEA R4, R14, UR6, 0x4 ;  /* 0x000000060e047c11 */ /* 0x000fe4000f8e20ff */
[----:B------:R-:W1:Y:S02]  /*20f0*/  SYNCS.PHASECHK.TRANS64.TRYWAIT P0, [R2+URZ+0x120], R3 ;  /* 0x00012003020075a7 */ /* 0x000e6400080011ff */
[----:B-1----:R-:W-:Y:S05]  /*2100*/  @!P0 BRA `(.L_x_40) ;  /* 0x00000070001c8947 */ /* 0x002fea0003800000 */
.L_x_195:
[----:B------:R-:W2:Y:S01]  /*2110*/  LDS.128 R4, [R4+0x1b0] ;  /* 0x0001b00004047984 */ /* 0x000ea20000000c00 */
[----:B------:R-:W-:Y:S01]  /*2120*/  ISETP.GE.AND P0, PT, R34, 0x1, PT ;  /* 0x000000012200780c */ /* 0x000fe20003f06270 */
[----:B-1----:R-:W-:Y:S01]  /*2130*/  VIADD R2, R2, 0x130 ;  /* 0x0000013002027836 */ /* 0x002fe20000000000 */
[----:B------:R-:W-:Y:S01]  /*2140*/  @!PT LDS RZ, [RZ] ;  /* 0x00000000fffff984 */ /* 0x000fe20000000800 */
[----:B------:R-:W-:Y:S01]  /*2150*/  @!PT LDS RZ, [RZ] ;  /* 0x00000000fffff984 */ /* 0x000fe20000000800 */
[----:B------:R-:W-:Y:S01]  /*2160*/  @!PT LDS RZ, [RZ] ;  /* 0x00000000fffff984 */ /* 0x000fe20000000800 */
[----:B------:R-:W-:Y:S01]  /*2170*/  @!PT LDS RZ, [RZ] ;  /* 0x00000000fffff984 */ /* 0x000fe20000000800 */
[----:B------:R1:W-:Y:S06]  /*2180*/  MEMBAR.ALL.CTA ;  /* 0x0000000000007992 */ /* 0x0003ec0000008000 */
[----:B-1----:R-:W1:Y:S01]  /*2190*/  FENCE.VIEW.ASYNC.S ;  /* 0x00000000000073c6 */ /* 0x002e620000000000 */
[----:B------:R-:W-:-:S04]  /*21a0*/  PRMT R2, RZ, 0x654, R2 ;  /* 0x00000654ff027816 */ /* 0x000fc80000000002 */
[----:B-1----:R1:W-:Y:S01]  /*21b0*/  SYNCS.ARRIVE.TRANS64.RED.A1T0 RZ, [R2+URZ], RZ ;  /* 0x000000ff02ff79a7 */ /* 0x0023e200081004ff */
[----:B--2---:R-:W-:-:S13]  /*21c0*/  LOP3.LUT P2, RZ, R6, 0x1, RZ, 0xc0, !PT ;  /* 0x0000000106ff7812 */ /* 0x004fda000784c0ff */
[----:B------:R-:W-:Y:S01]  /*21d0*/  @P2 SHF.R.U32.HI R3, RZ, 0x10, R5 ;  /* 0x00000010ff032819 */ /* 0x000fe20000011605 */
[----:B------:R-:W-:Y:S01]  /*21e0*/  VOTEU.ANY UP0, P2 ;  /* 0x0000000000ff7886 */ /* 0x000fe20001000100 */
[----:B------:R-:W-:Y:S02]  /*21f0*/  @P2 MOV R11, R4 ;  /* 0x00000004000b2202 */ /* 0x000fe40000000f00 */
[----:B------:R-:W-:Y:S02]  /*2200*/  @P2 R2UR.BROADCAST UR8, R3 ;  /* 0x00000000030822ca */ /* 0x000fe400008e0000 */
[----:B------:R-:W-:-:S11]  /*2210*/  @P2 LOP3.LUT R8, R5, 0xffff, RZ, 0xc0, !PT ;  /* 0x0000ffff05082812 */ /* 0x000fd600078ec0ff */
[----:B------:R-:W-:Y:S01]  /*2220*/  @UP0 UMOV UR36, UR8 ;  /* 0x0000000800240c82 */ /* 0x000fe20008000000 */
[----:B-1----:R-:W-:Y:S05]  /*2230*/  @!P0 BRA `(.L_x_41) ;  /* 0x0000000000b88947 */ /* 0x002fea0003800000 */
[----:B------:R-:W3:Y:S01]  /*2240*/  LDC.64 R4, c[0x0][0xb18] ;  /* 0x0002c600ff047b82 */ /* 0x000ee20000000a00 */
[----:B------:R-:W-:-:S07]  /*2250*/  ISETP.NE.AND P3, PT, R34, 0x1, PT ;  /* 0x000000012200780c */ /* 0x000fce0003f65270 */
[----:B------:R-:W1:Y:S08]  /*2260*/  LDC.64 R6, c[0x0][0xb10] ;  /* 0x0002c400ff067b82 */ /* 0x000e700000000a00 */
[----:B------:R-:W2:Y:S08]  /*2270*/  LDC R17, c[0x0][0xb20] ;  /* 0x0002c800ff117b82 */ /* 0x000eb00000000800 */
[----:B------:R-:W4:Y:S01]  /*2280*/  LDC R18, c[0x0][0xb0c] ;  /* 0x0002c300ff127b82 */ /* 0x000f220000000800 */
[----:B---3--:R-:W-:Y:S01]  /*2290*/  IMAD.HI.U32 R22, R0, R5, RZ ;  /* 0x0000000500167227 */ /* 0x008fe200078e00ff */
[----:B------:R-:W-:-:S06]  /*22a0*/  ISETP.NE.AND P0, PT, R4, 0x1, PT ;  /* 0x000000010400780c */ /* 0x000fcc0003f05270 */
[----:B------:R-:W3:Y:S01]  /*22b0*/  LDC.64 R2, c[0x0][0xb28] ;  /* 0x0002ca00ff027b82 */ /* 0x000ee20000000a00 */
[----:B-1----:R-:W-:-:S04]  /*22c0*/  IMAD.HI.U32 R20, R9, R6, RZ ;  /* 0x0000000609147227 */ /* 0x002fc800078e00ff */
[----:B------:R-:W-:Y:S01]  /*22d0*/  IMAD.HI.U32 R24, R11, R6, RZ ;  /* 0x000000060b187227 */ /* 0x000fe200078e00ff */
[----:B------:R-:W-:Y:S02]  /*22e0*/  SHF.R.U32.HI R20, RZ, R7, R20 ;  /* 0x00000007ff147219 */ /* 0x000fe40000011614 */
[----:B--2---:R-:W-:Y:S01]  /*22f0*/  SHF.R.U32.HI R19, RZ, R17, R22 ;  /* 0x00000011ff137219 */ /* 0x004fe20000011616 */
[----:B------:R-:W-:Y:S01]  /*2300*/  IMAD.HI.U32 R22, R8, R5, RZ ;  /* 0x0000000508167227 */ /* 0x000fe200078e00ff */
[----:B------:R-:W-:Y:S02]  /*2310*/  SHF.R.U32.HI R24, RZ, R7, R24 ;  /* 0x00000007ff187219 */ /* 0x000fe40000011618 */
[----:B------:R-:W-:Y:S02]  /*2320*/  SEL R19, R0, R19, !P0 ;  /* 0x0000001300137207 */ /* 0x000fe40004000000 */
[----:B------:R-:W-:Y:S02]  /*2330*/  SHF.R.U32.HI R17, RZ, R17, R22 ;  /* 0x00000011ff117219 */ /* 0x000fe40000011616 */
[----:B----4-:R-:W-:-:S02]  /*2340*/  ISETP.NE.AND P1, PT, R18, 0x1, PT ;  /* 0x000000011200780c */ /* 0x010fc40003f25270 */
[----:B------:R-:W-:Y:S02]  /*2350*/  SEL R17, R8, R17, !P0 ;  /* 0x0000001108117207 */ /* 0x000fe40004000000 */
[----:B------:R-:W-:Y:S02]  /*2360*/  SEL R21, R9, R20, !P1 ;  /* 0x0000001409157207 */ /* 0x000fe40004800000 */
[----:B------:R-:W-:Y:S01]  /*2370*/  SEL R5, R11, R24, !P1 ;  /* 0x000000180b057207 */ /* 0x000fe20004800000 */
[----:B---3--:R-:W-:Y:S01]  /*2380*/  IMAD.HI.U32 R20, R19, R2, RZ ;  /* 0x0000000213147227 */ /* 0x008fe200078e00ff */
[----:B------:R-:W-:-:S03]  /*2390*/  IADD3 R7, PT, PT, -R17, RZ, RZ ;  /* 0x000000ff11077210 */ /* 0x000fc60007ffe1ff */
        /* <DEDUP_REMOVED lines=11> */
[----:B------:R-:W-:-:S04]  /*2450*/  @!P0 IMAD.HI.U32 R20, R5, R2, RZ ;  /* 0x0000000205148227 */ /* 0x000fc800078e00ff */
[----:B------:R-:W-:Y:S01]  /*2460*/  IMAD.MOV R2, RZ, RZ, -R6 ;  /* 0x000000ffff027224 */ /* 0x000fe200078e0a06 */
[----:B------:R-:W-:-:S03]  /*2470*/  @!P0 SHF.R.U32.HI R20, RZ, R3, R20 ;  /* 0x00000003ff148219 */ /* 0x000fc60000011614 */
[----:B------:R-:W-:Y:S01]  /*2480*/  IMAD R2, R34, R2, R17 ;  /* 0x0000000222027224 */ /* 0x000fe200078e0211 */
        /* <DEDUP_REMOVED lines=9> */
.L_x_41:
[----:B------:R-:W1:Y:S02]  /*2520*/  LDCU UR8, c[0x0][0xb30] ;  /* 0x00016600ff0877ac */ /* 0x000e640008000800 */
[----:B-1----:R-:W-:-:S09]  /*2530*/  UISETP.NE.AND UP0, UPT, UR8, 0x1, UPT ;  /* 0x000000010800788c */ /* 0x002fd2000bf05270 */
[----:B------:R-:W-:Y:S05]  /*2540*/  BRA.U UP0, `(.L_x_42) ;  /* 0x0000000100407547 */ /* 0x000fea000b800000 */
[----:B------:R-:W1:Y:S08]  /*2550*/  LDC.64 R4, c[0x0][0xb10] ;  /* 0x0002c400ff047b82 */ /* 0x000e700000000a00 */
[----:B------:R-:W2:Y:S08]  /*2560*/  LDC.64 R2, c[0x0][0xb18] ;  /* 0x0002c600ff027b82 */ /* 0x000eb00000000a00 */
[----:B------:R-:W4:Y:S08]  /*2570*/  LDC R6, c[0x0][0xb20] ;  /* 0x0002c800ff067b82 */ /* 0x000f300000000800 */
[----:B------:R-:W3:Y:S01]  /*2580*/  LDC R18, c[0x0][0xb0c] ;  /* 0x0002c300ff127b82 */ /* 0x000ee20000000800 */
[----:B-1----:R-:W-:-:S05]  /*2590*/  IMAD.HI.U32 R4, R11, R4, RZ ;  /* 0x000000040b047227 */ /* 0x002fca00078e00ff */
[----:B------:R-:W-:Y:S01]  /*25a0*/  SHF.R.U32.HI R4, RZ, R5, R4 ;  /* 0x00000005ff047219 */ /* 0x000fe20000011604 */
[----:B--2---:R-:W-:Y:S01]  /*25b0*/  IMAD.HI.U32 R3, R8, R3, RZ ;  /* 0x0000000308037227 */ /* 0x004fe200078e00ff */
[----:B------:R-:W-:-:S04]  /*25c0*/  ISETP.NE.AND P0, PT, R2, 0x1, PT ;  /* 0x000000010200780c */ /* 0x000fc80003f05270 */
[----:B----4-:R-:W-:-:S04]  /*25d0*/  SHF.R.U32.HI R3, RZ, R6, R3 ;  /* 0x00000006ff037219 */ /* 0x010fc80000011603 */
[----:B------:R-:W-:Y:S02]  /*25e0*/  SEL R3, R8, R3, !P0 ;  /* 0x0000000308037207 */ /* 0x000fe40004000000 */
[----:B---3--:R-:W-:-:S04]  /*25f0*/  ISETP.NE.AND P1, PT, R18, 0x1, PT ;  /* 0x000000011200780c */ /* 0x008fc80003f25270 */
[----:B------:R-:W-:-:S05]  /*2600*/  SEL R4, R11, R4, !P1 ;  /* 0x000000040b047207 */ /* 0x000fca0004800000 */
[----:B------:R-:W-:Y:S02]  /*2610*/  IMAD.IADD R5, R3, 0x1, -R4 ;  /* 0x0000000103057824 */ /* 0x000fe400078e0a04 */
[----:B------:R-:W-:Y:S02]  /*2620*/  IMAD.IADD R3, R4, 0x1, -R3 ;  /* 0x0000000104037824 */ /* 0x000fe400078e0a03 */
[----:B------:R-:W-:Y:S02]  /*2630*/  IMAD R11, R5, R18, R11 ;  /* 0x00000012050b7224 */ /* 0x000fe400078e020b */
[----:B------:R-:W-:-:S07]  /*2640*/  IMAD R8, R3, R2, R8 ;  /* 0x0000000203087224 */ /* 0x000fce00078e0208 */
.L_x_42:
[----:B------:R-:W-:Y:S01]  /*2650*/  VIADD R14, R14, 0x1 ;  /* 0x000000010e0e7836 */ /* 0x000fe20000000000 */
[----:B------:R-:W-:Y:S01]  /*2660*/  UPLOP3.LUT UP5, UPT, UPT, UPT, UPT, 0x80, 0x8 ;  /* 0x000000000008789c */ /* 0x000fe20003faf070 */
[----:B------:R-:W-:Y:S02]  /*2670*/  IMAD.IADD R19, R11, 0x1, R88 ;  /* 0x000000010b137824 */ /* 0x000fe400078e0258 */
[----:B------:R-:W-:Y:S01]  /*2680*/  IMAD.IADD R18, R8, 0x1, R79 ;  /* 0x0000000108127824 */ /* 0x000fe200078e024f */
[----:B------:R-:W-:-:S04]  /*2690*/  ISETP.NE.AND P0, PT, R14, 0x2, PT ;  /* 0x000000020e00780c */ /* 0x000fc80003f05270 */
[----:B------:R-:W-:Y:S02]  /*26a0*/  SEL R2, RZ, 0x1, P0 ;  /* 0x00000001ff027807 */ /* 0x000fe40000000000 */
[----:B------:R-:W-:Y:S02]  /*26b0*/  SEL R14, R14, RZ, P0 ;  /* 0x000000ff0e0e7207 */ /* 0x000fe40000000000 */
[----:B------:R-:W-:Y:S01]  /*26c0*/  LOP3.LUT R13, R13, R2, RZ, 0x3c, !PT ;  /* 0x000000020d0d7212 */ /* 0x000fe200078e3cff */
[----:B------:R-:W-:Y:S06]  /*26d0*/  @P2 BRA `(.L_x_43) ;  /* 0xfffffff000602947 */ /* 0x000fec000383ffff */
[----:B------:R-:W-:Y:S01]  /*26e0*/  UIADD3 UR6, UPT, UPT, UR6, 0x68, URZ ;  /* 0x0000006806067890 */ /* 0x000fe2000fffe0ff */
[----:B------:R-:W-:-:S03]  /*26f0*/  SHF.L.U32 R3, R15, 0x1f, RZ ;  /* 0x0000001f0f037819 */ /* 0x000fc600000006ff */
[----:B------:R-:W-:-:S09]  /*2700*/  ULEA UR4, UR23, UR6, 0x3 ;  /* 0x0000000617047291 */ /* 0x000fd2000f8e18ff */
[----:B------:R-:W1:Y:S02]  /*2710*/  SYNCS.PHASECHK.TRANS64.TRYWAIT P0, [UR4], R3 ;  /* 0x00000003ff0075a7 */ /* 0x000e640008001104 */
[----:B-1----:R-:W-:Y:S05]  /*2720*/  @!P0 BRA `(.L_x_44) ;  /* 0x0000006800a88947 */ /* 0x002fea0003800000 */
.L_x_197:
[----:B------:R-:W-:-:S04]  /*2730*/  UIADD3 UR5, UPT, UPT, UR23, 0x1, URZ ;  /* 0x0000000117057890 */ /* 0x000fc8000fffe0ff */
[----:B------:R-:W-:-:S04]  /*2740*/  UISETP.NE.AND UP0, UPT, UR5, 0xd, UPT ;  /* 0x0000000d0500788c */ /* 0x000fc8000bf05270 */
[----:B------:R-:W-:Y:S02]  /*2750*/  USEL UR7, URZ, 0x1, UP0 ;  /* 0x00000001ff077887 */ /* 0x000fe40008000000 */
[----:B------:R-:W-:-:S04]  /*2760*/  USEL UR5, UR5, URZ, UP0 ;  /* 0x000000ff05057287 */ /* 0x000fc80008000000 */
[----:B------:R-:W-:Y:S01]  /*2770*/  ULEA UR4, UR5, UR6, 0x3 ;  /* 0x0000000605047291 */ /* 0x000fe2000f8e18ff */
[----:B------:R-:W-:-:S04]  /*2780*/  LOP3.LUT R2, R15, UR7, RZ, 0x3c, !PT ;  /* 0x000000070f027c12 */ /* 0x000fc8000f8e3cff */
[----:B-1----:R-:W-:-:S04]  /*2790*/  SHF.L.U32 R3, R2, 0x1f, RZ ;  /* 0x0000001f02037819 */ /* 0x002fc800000006ff */
[----:B------:R-:W1:Y:S02]  /*27a0*/  SYNCS.PHASECHK.TRANS64.TRYWAIT P0, [UR4], R3 ;  /* 0x00000003ff0075a7 */ /* 0x000e640008001104 */
[----:B-1----:R-:W-:Y:S05]  /*27b0*/  @!P0 BRA `(.L_x_45) ;  /* 0x00000068009c8947 */ /* 0x002fea0003800000 */
.L_x_199:
        /* <DEDUP_REMOVED lines=9> */
.L_x_201:
        /* <DEDUP_REMOVED lines=9> */
.L_x_203:
        /* <DEDUP_REMOVED lines=9> */
.L_x_205:
        /* <DEDUP_REMOVED lines=9> */
.L_x_207:
        /* <DEDUP_REMOVED lines=9> */
.L_x_209:
        /* <DEDUP_REMOVED lines=9> */
.L_x_211:
        /* <DEDUP_REMOVED lines=9> */
.L_x_213:
        /* <DEDUP_REMOVED lines=9> */
.L_x_215:
        /* <DEDUP_REMOVED lines=9> */
.L_x_217:
        /* <DEDUP_REMOVED lines=9> */
.L_x_219:
[----:B------:R-:W-:-:S04]  /*2d60*/  UIADD3 UR5, UPT, UPT, UR5, 0x1, URZ ;  /* 0x0000000105057890 */ /* 0x000fc8000fffe0ff */
[----:B------:R-:W-:-:S04]  /*2d70*/  UISETP.NE.AND UP0, UPT, UR5, 0xd, UPT ;  /* 0x0000000d0500788c */ /* 0x000fc8000bf05270 */
[----:B------:R-:W-:Y:S02]  /*2d80*/  USEL UR4, URZ, 0x1, UP0 ;  /* 0x00000001ff047887 */ /* 0x000fe40008000000 */
[----:B------:R-:W-:-:S04]  /*2d90*/  USEL UR5, UR5, URZ, UP0 ;  /* 0x000000ff05057287 */ /* 0x000fc80008000000 */
[----:B------:R-:W-:Y:S01]  /*2da0*/  ULEA UR5, UR5, UR6, 0x3 ;  /* 0x0000000605057291 */ /* 0x000fe2000f8e18ff */
[----:B-1----:R-:W-:-:S04]  /*2db0*/  LOP3.LUT R3, R2, UR4, RZ, 0x3c, !PT ;  /* 0x0000000402037c12 */ /* 0x002fc8000f8e3cff */
[----:B------:R-:W-:Y:S01]  /*2dc0*/  SHF.L.U32 R3, R3, 0x1f, RZ ;  /* 0x0000001f03037819 */ /* 0x000fe200000006ff */
[----:B---3--:R-:W-:-:S07]  /*2dd0*/  IMAD.U32 R0, RZ, RZ, UR5 ;  /* 0x00000005ff007e24 */ /* 0x008fce000f8e00ff */
.L_x_56:
[----:B-1----:R1:W2:Y:S02]  /*2de0*/  SYNCS.PHASECHK.TRANS64.TRYWAIT P0, [R0+URZ], R3 ;  /* 0x00000003000075a7 */ /* 0x0022a400080011ff */
[----:B--2---:R-:W-:Y:S05]  /*2df0*/  @!P0 NANOSLEEP.SYNCS 0x989680 ;  /* 0x009896800000895d */ /* 0x004fea0003900000 */
[----:B------:R-:W2:Y:S02]  /*2e00*/  @!P0 SYNCS.PHASECHK.TRANS64 P0, [R0+URZ], R3 ;  /* 0x00000003000085a7 */ /* 0x000ea400080010ff */
[----:B--2---:R-:W-:Y:S05]  /*2e10*/  @P0 EXIT ;  /* 0x000000000000094d */ /* 0x004fea0003800000 */
[----:B------:R-:W-:Y:S05]  /*2e20*/  BRA `(.L_x_56) ;  /* 0xfffffffc00ec7947 */ /* 0x000fea000383ffff */
.L_x_23:
[----:B------:R-:W-:-:S04]  /*2e30*/  UISETP.NE.AND UP1, UPT, UR37, URZ, UPT ;  /* 0x000000ff2500728c */ /* 0x000fc8000bf25270 */
[----:B------:R-:W-:-:S09]  /*2e40*/  UISETP.NE.OR UP1, UPT, UR10, 0x1, UP1 ;  /* 0x000000010a00788c */ /* 0x000fd20008f25670 */
[----:B------:R-:W-:Y:S05]  /*2e50*/  BRA.U UP1, `(.L_x_57) ;  /* 0x00000005014c7547 */ /* 0x000fea000b800000 */
[----:B------:R-:W-:Y:S01]  /*2e60*/  HFMA2 R11, -RZ, RZ, 0, 0 ;  /* 0x00000000ff0b7431 */ /* 0x000fe200000001ff */
[----:B------:R-:W-:Y:S01]  /*2e70*/  ISETP.GE.U32.AND P2, PT, R10, 0x2, PT ;  /* 0x000000020a00780c */ /* 0x000fe20003f46070 */
[----:B------:R-:W-:Y:S01]  /*2e80*/  IMAD.MOV.U32 R12, RZ, RZ, 0x1 ;  /* 0x00000001ff0c7424 */ /* 0x000fe200078e00ff */
[----:B------:R-:W-:Y:S01]  /*2e90*/  CS2R R8, SRZ ;  /* 0x0000000000087805 */ /* 0x000fe2000001ff00 */
[----:B------:R-:W-:Y:S01]  /*2ea0*/  IMAD.MOV.U32 R3, RZ, RZ, RZ ;  /* 0x000000ffff037224 */ /* 0x000fe200078e00ff */
[----:B------:R-:W-:Y:S01]  /*2eb0*/  UMOV UR4, 0x400 ;  /* 0x0000040000047882 */ /* 0x000fe20000000000 */
[----:B------:R-:W-:Y:S01]  /*2ec0*/  UMOV UR6, URZ ;  /* 0x000000ff00067c82 */ /* 0x000fe20008000000 */
[----:B------:R-:W-:-:S12]  /*2ed0*/  ULEA UR37, UR37, UR4, 0x18 ;  /* 0x0000000425257291 */ /* 0x000fd8000f8ec0ff */
.L_x_61:
[----:B------:R-:W-:Y:S02]  /*2ee0*/  LEA R0, R3, UR37, 0x3 ;  /* 0x0000002503007c11 */ /* 0x000fe4000f8e18ff */
[----:B------:R-:W-:-:S03]  /*2ef0*/  SHF.L.U32 R5, R8, 0x1f, RZ ;  /* 0x0000001f08057819 */ /* 0x000fc600000006ff */
[----:B------:R-:W-:Y:S01]  /*2f00*/  VIADD R4, R0, 0x190 ;  /* 0x0000019000047836 */ /* 0x000fe20000000000 */
[----:B------:R-:W1:Y:S02]  /*2f10*/  SYNCS.PHASECHK.TRANS64.TRYWAIT P0, [R0+URZ+0x180], R5 ;  /* 0x00018005000075a7 */ /* 0x000e6400080011ff */
[----:B-1----:R-:W-:Y:S05]  /*2f20*/  @!P0 BRA `(.L_x_58) ;  /* 0x0000006400c88947 */ /* 0x002fea0003800000 */
.L_x_220:
[----:B------:R-:W-:Y:S01]  /*2f30*/  ULEA UR5, UR6, UR37, 0x3 ;  /* 0x0000002506057291 */ /* 0x000fe2000f8e18ff */
[----:B------:R-:W-:Y:S01]  /*2f40*/  PRMT R4, RZ, 0x654, R4 ;  /* 0x00000654ff047816 */ /* 0x000fe20000000004 */
[----:B-1----:R-:W-:Y:S01]  /*2f50*/  @!P2 IMAD.MOV.U32 R5, RZ, RZ, 0x10 ;  /* 0x00000010ff05a424 */ /* 0x002fe200078e00ff */
[----:B------:R-:W-:Y:S01]  /*2f60*/  SHF.L.U32 R7, R12, 0x1f, RZ ;  /* 0x0000001f0c077819 */ /* 0x000fe200000006ff */
[----:B------:R-:W-:Y:S01]  /*2f70*/  UIADD3 UR4, UPT, UPT, UR5, 0x120, URZ ;  /* 0x0000012005047890 */ /* 0x000fe2000fffe0ff */
[----:B------:R1:W-:Y:S05]  /*2f80*/  SYNCS.ARRIVE.TRANS64.RED.A1T0 RZ, [R4+URZ], RZ ;  /* 0x000000ff04ff79a7 */ /* 0x0003ea00081004ff */
[----:B------:R-:W-:Y:S01]  /*2f90*/  IMAD.U32 R13, RZ, RZ, UR4 ;  /* 0x00000004ff0d7e24 */ /* 0x000fe2000f8e00ff */
[----:B------:R-:W2:Y:S04]  /*2fa0*/  SYNCS.PHASECHK.TRANS64.TRYWAIT P0, [UR5+0x130], R7 ;  /* 0x00013007ff0075a7 */ /* 0x000ea80008001105 */
[----:B------:R-:W-:Y:S01]  /*2fb0*/  PRMT R13, R10, 0x654, R13 ;  /* 0x000006540a0d7816 */ /* 0x000fe2000000000d */
[----:B-12---:R-:W-:Y:S06]  /*2fc0*/  @!P0 BRA `(.L_x_59) ;  /* 0x0000006400b48947 */ /* 0x006fec0003800000 */
.L_x_222:
[----:B------:R-:W-:Y:S01]  /*2fd0*/  ULEA UR4, UR6, UR37, 0x4 ;  /* 0x0000002506047291 */ /* 0x000fe2000f8e20ff */
[----:B------:R-:W-:Y:S01]  /*2fe0*/  SEL R2, R13, R2, !P2 ;  /* 0x000000020d027207 */ /* 0x000fe20005000000 */
[----:B------:R-:W-:Y:S01]  /*2ff0*/  UIADD3 UR5, UPT, UPT, UR5, 0x120, URZ ;  /* 0x0000012005057890 */ /* 0x000fe2000fffe0ff */
[----:B-1----:R-:W-:Y:S01]  /*3000*/  LEA R0, R11, UR37, 0x3 ;  /* 0x000000250b007c11 */ /* 0x002fe2000f8e18ff */
[----:B------:R-:W-:Y:S01]  /*3010*/  UIADD3 UR4, UPT, UPT, UR4, 0x1b0, URZ ;  /* 0x000001b004047890 */ /* 0x000fe2000fffe0ff */
[----:B------:R1:W-:Y:S01]  /*3020*/  @!P2 SYNCS.ARRIVE.TRANS64.RED RZ, [R2+URZ], R5 ;  /* 0x0000000502ffa9a7 */ /* 0x0003e200080004ff */
[----:B------:R-:W-:Y:S01]  /*3030*/  UIADD3 UR6, UPT, UPT, UR6, 0x1, URZ ;  /* 0x0000000106067890 */ /* 0x000fe2000fffe0ff */
[----:B------:R-:W-:-:S03]  /*3040*/  VIADD R3, R3, 0x1 ;  /* 0x0000000103037836 */ /* 0x000fc60000000000 */
[----:B------:R-:W-:Y:S02]  /*3050*/  UISETP.NE.AND UP0, UPT, UR6, 0x2, UPT ;  /* 0x000000020600788c */ /* 0x000fe4000bf05270 */
[----:B------:R-:W-:Y:S01]  /*3060*/  ISETP.NE.AND P0, PT, R3, 0x2, PT ;  /* 0x000000020300780c */ /* 0x000fe20003f05270 */
[----:B------:R-:W-:Y:S06]  /*3070*/  UGETNEXTWORKID.BROADCAST [UR4], [UR5] ;  /* 0x00000000040073ca */ /* 0x000fec0008000100 */
[----:B------:R-:W-:Y:S02]  /*3080*/  USEL UR4, URZ, 0x1, UP0 ;  /* 0x00000001ff047887 */ /* 0x000fe40008000000 */
[----:B------:R-:W-:-:S04]  /*3090*/  USEL UR6, UR6, URZ, UP0 ;  /* 0x000000ff06067287 */ /* 0x000fc80008000000 */
[----:B------:R-:W-:Y:S02]  /*30a0*/  LOP3.LUT R12, R12, UR4, RZ, 0x3c, !PT ;  /* 0x000000040c0c7c12 */ /* 0x000fe4000f8e3cff */
[----:B-1----:R-:W-:-:S04]  /*30b0*/  SHF.L.U32 R5, R9, 0x1f, RZ ;  /* 0x0000001f09057819 */ /* 0x002fc800000006ff */
[----:B------:R-:W1:Y:S02]  /*30c0*/  SYNCS.PHASECHK.TRANS64.TRYWAIT P1, [R0+URZ+0x120], R5 ;  /* 0x00012005000075a7 */ /* 0x000e6400080211ff */
[----:B-1----:R-:W-:Y:S05]  /*30d0*/  @!P1 BRA `(.L_x_60) ;  /* 0x0000006400889947 */ /* 0x002fea0003800000 */
.L_x_223:
[----:B------:R-:W-:Y:S01]  /*30e0*/  LEA R4, R11, UR37, 0x4 ;  /* 0x000000250b047c11 */ /* 0x000fe2000f8e20ff */
[----:B-1----:R-:W-:Y:S01]  /*30f0*/  VIADD R0, R0, 0x130 ;  /* 0x0000013000007836 */ /* 0x002fe20000000000 */
[----:B------:R-:W-:Y:S01]  /*3100*/  SEL R3, R3, RZ, P0 ;  /* 0x000000ff03037207 */ /* 0x000fe20000000000 */
[----:B------:R-:W-:-:S03]  /*3110*/  VIADD R11, R11, 0x1 ;  /* 0x000000010b0b7836 */ /* 0x000fc60000000000 */
[----:B------:R-:W1:Y:S01]  /*3120*/  LDS.128 R4, [R4+0x1b0] ;  /* 0x0001b00004047984 */ /* 0x000e620000000c00 */
[----:B------:R-:W-:Y:S02]  /*3130*/  PRMT R0, RZ, 0x654, R0 ;  /* 0x00000654ff007816 */ /* 0x000fe40000000000 */
[C---:B------:R-:W-:Y:S01]  /*3140*/  ISETP.NE.AND P1, PT, R11.reuse, 0x2, PT ;  /* 0x000000020b00780c */ /* 0x040fe20003f25270 */
[----:B------:R-:W-:Y:S01]  /*3150*/  @!PT LDS RZ, [RZ] ;  /* 0x00000000fffff984 */ /* 0x000fe20000000800 */
[----:B------:R-:W-:Y:S01]  /*3160*/  @!PT LDS RZ, [RZ] ;  /* 0x00000000fffff984 */ /* 0x000fe20000000800 */
[----:B------:R-:W-:Y:S01]  /*3170*/  @!PT LDS RZ, [RZ] ;  /* 0x00000000fffff984 */ /* 0x000fe20000000800 */
[----:B------:R-:W-:Y:S01]  /*3180*/  @!PT LDS RZ, [RZ] ;  /* 0x00000000fffff984 */ /* 0x000fe20000000800 */
[----:B------:R2:W-:Y:S06]  /*3190*/  MEMBAR.ALL.CTA ;  /* 0x0000000000007992 */ /* 0x0005ec0000008000 */
[----:B--2---:R-:W2:Y:S01]  /*31a0*/  FENCE.VIEW.ASYNC.S ;  /* 0x00000000000073c6 */ /* 0x004ea20000000000 */
[----:B------:R-:W-:Y:S01]  /*31b0*/  SEL R11, R11, RZ, P1 ;  /* 0x000000ff0b0b7207 */ /* 0x000fe20000800000 */
[----:B--2---:R2:W-:Y:S01]  /*31c0*/  SYNCS.ARRIVE.TRANS64.RED.A1T0 RZ, [R0+URZ], RZ ;  /* 0x000000ff00ff79a7 */ /* 0x0045e200081004ff */
[----:B-1----:R-:W-:-:S02]  /*31d0*/  LOP3.LUT P3, RZ, R6, 0x1, RZ, 0xc0, !PT ;  /* 0x0000000106ff7812 */ /* 0x002fc4000786c0ff */
[----:B------:R-:W-:-:S04]  /*31e0*/  SEL R5, RZ, 0x1, P0 ;  /* 0x00000001ff057807 */ /* 0x000fc80000000000 */
[----:B------:R-:W-:Y:S02]  /*31f0*/  LOP3.LUT R8, R8, R5, RZ, 0x3c, !PT ;  /* 0x0000000508087212 */ /* 0x000fe400078e3cff */
[----:B--2---:R-:W-:-:S04]  /*3200*/  SEL R0, RZ, 0x1, P1 ;  /* 0x00000001ff007807 */ /* 0x004fc80000800000 */
[----:B------:R-:W-:Y:S01]  /*3210*/  LOP3.LUT R9, R9, R0, RZ, 0x3c, !PT ;  /* 0x0000000009097212 */ /* 0x000fe200078e3cff */
[----:B------:R-:W-:Y:S06]  /*3220*/  @P3 BRA `(.L_x_61) ;  /* 0xfffffffc002c3947 */ /* 0x000fec000383ffff */
[----:B------:R-:W-:Y:S01]  /*3230*/  ULEA UR5, UR6, UR37, 0x3 ;  /* 0x0000002506057291 */ /* 0x000fe2000f8e18ff */
[----:B------:R-:W-:-:S08]  /*3240*/  SHF.L.U32 R3, R12, 0x1f, RZ ;  /* 0x0000001f0c037819 */ /* 0x000fd000000006ff */
[----:B------:R-:W1:Y:S02]  /*3250*/  SYNCS.PHASECHK.TRANS64 P0, [UR5+0x130], R3 ;  /* 0x00013003ff0075a7 */ /* 0x000e640008001005 */
[----:B-1----:R-:W-:Y:S05]  /*3260*/  @P0 BRA `(.L_x_62) ;  /* 0x0000000000080947 */ /* 0x002fea0003800000 */
[----:B------:R-:W1:Y:S02]  /*3270*/  SYNCS.PHASECHK.TRANS64.TRYWAIT P0, [UR5+0x130], R3 ;  /* 0x00013003ff0075a7 */ /* 0x000e640008001105 */
[----:B-1----:R-:W-:Y:S05]  /*3280*/  @!P0 BRA `(.L_x_63) ;  /* 0x0000006400308947 */ /* 0x002fea0003800000 */
.L_x_62:
[----:B------:R-:W-:-:S04]  /*3290*/  UIADD3 UR4, UPT, UPT, UR6, 0x1, URZ ;  /* 0x0000000106047890 */ /* 0x000fc8000fffe0ff */
[----:B------:R-:W-:-:S04]  /*32a0*/  UISETP.NE.AND UP0, UPT, UR4, 0x2, UPT ;  /* 0x000000020400788c */ /* 0x000fc8000bf05270 */
[----:B------:R-:W-:Y:S02]  /*32b0*/  USEL UR7, URZ, 0x1, UP0 ;  /* 0x00000001ff077887 */ /* 0x000fe40008000000 */
[----:B------:R-:W-:-:S04]  /*32c0*/  USEL UR4, UR4, URZ, UP0 ;  /* 0x000000ff04047287 */ /* 0x000fc80008000000 */
[----:B------:R-:W-:Y:S01]  /*32d0*/  ULEA UR4, UR4, UR37, 0x3 ;  /* 0x0000002504047291 */ /* 0x000fe2000f8e18ff */
[----:B-1----:R-:W-:-:S04]  /*32e0*/  LOP3.LUT R3, R12, UR7, RZ, 0x3c, !PT ;  /* 0x000000070c037c12 */ /* 0x002fc8000f8e3cff */
[----:B------:R-:W-:-:S04]  /*32f0*/  SHF.L.U32 R0, R3, 0x1f, RZ ;  /* 0x0000001f03007819 */ /* 0x000fc800000006ff */
[----:B------:R-:W1:Y:S02]  /*3300*/  SYNCS.PHASECHK.TRANS64 P0, [UR4+0x130], R0 ;  /* 0x00013000ff0075a7 */ /* 0x000e640008001004 */
[----:B-1----:R-:W-:Y:S05]  /*3310*/  @P0 EXIT ;  /* 0x000000000000094d */ /* 0x002fea0003800000 */
[----:B------:R-:W-:Y:S02]  /*3320*/  SHF.L.U32 R3, R3, 0x1f, RZ ;  /* 0x0000001f03037819 */ /* 0x000fe400000006ff */
[----:B------:R-:W-:-:S07]  /*3330*/  MOV R0, UR4 ;  /* 0x0000000400007c02 */ /* 0x000fce0008000f00 */
.L_x_64:
[----:B-1----:R1:W2:Y:S02]  /*3340*/  SYNCS.PHASECHK.TRANS64.TRYWAIT P0, [R0+URZ+0x130], R3 ;  /* 0x00013003000075a7 */ /* 0x0022a400080011ff */
[----:B--2---:R-:W-:Y:S05]  /*3350*/  @!P0 NANOSLEEP.SYNCS 0x989680 ;  /* 0x009896800000895d */ /* 0x004fea0003900000 */
[----:B------:R-:W2:Y:S02]  /*3360*/  @!P0 SYNCS.PHASECHK.TRANS64 P0, [R0+URZ+0x130], R3 ;  /* 0x00013003000085a7 */ /* 0x000ea400080010ff */
[----:B--2---:R-:W-:Y:S05]  /*3370*/  @P0 EXIT ;  /* 0x000000000000094d */ /* 0x004fea0003800000 */
[----:B------:R-:W-:Y:S05]  /*3380*/  BRA `(.L_x_64) ;  /* 0xfffffffc00ec7947 */ /* 0x000fea000383ffff */
.L_x_57:
[----:B------:R-:W-:Y:S05]  /*3390*/  BRA.U UP4, `(.L_x_65) ;  /* 0x0000001104d87547 */ /* 0x000fea000b800000 */
[----:B------:R-:W-:Y:S01]  /*33a0*/  UMOV UR6, 0x40 ;  /* 0x0000004000067882 */ /* 0x000fe20000000000 */
[----:B------:R-:W-:Y:S01]  /*33b0*/  NOP ;  /* 0x0000000000007918 */ /* 0x000fe20000000000 */
[----:B------:R-:W-:Y:S01]  /*33c0*/  ULEA UR6, UR37, UR6, 0x18 ;  /* 0x0000000625067291 */ /* 0x000fe2000f8ec0ff */
[----:B------:R-:W-:Y:S02]  /*33d0*/  UMOV UR7, 0x400 ;  /* 0x0000040000077882 */ /* 0x000fe40000000000 */
[----:B------:R-:W-:-:S06]  /*33e0*/  ULEA UR37, UR37, UR7, 0x18 ;  /* 0x0000000725257291 */ /* 0x000fcc000f8ec0ff */
[----:B------:R-:W1:Y:S02]  /*33f0*/  LDS.U8 R2, [UR6+0x1c] ;  /* 0x00001c06ff027984 */ /* 0x000e640008000000 */
[----:B-1----:R-:W-:-:S13]  /*3400*/  ISETP.NE.AND P0, PT, R2, RZ, PT ;  /* 0x000000ff0200720c */ /* 0x002fda0003f05270 */
[----:B------:R-:W-:Y:S05]  /*3410*/  @P0 BRA `(.L_x_66) ;  /* 0x0000000400080947 */ /* 0x000fea0003800000 */
[----:B------:R-:W-:Y:S02]  /*3420*/  UISETP.NE.U32.AND UP0, UPT, UR5, 0x1, UPT ;  /* 0x000000010500788c */ /* 0x000fe4000bf05070 */
[----:B------:R-:W-:-:S07]  /*3430*/  UIADD3 UR8, UPT, UPT, UR6, 0x8, URZ ;  /* 0x0000000806087890 */ /* 0x000fce000fffe0ff */
[----:B------:R-:W-:Y:S05]  /*3440*/  BRA.U !UP0, `(.L_x_67) ;  /* 0x00000001089c7547 */ /* 0x000fea000b800000 */
[----:B------:R-:W-:Y:S01]  /*3450*/  ELECT P0, URZ, PT ;  /* 0x0000000000ff782f */ /* 0x000fe20003800000 */
[----:B------:R-:W-:-:S12]  /*3460*/  BSSY B0, `(.L_x_67) ;  /* 0x0000025000007945 */ /* 0x000fd80003800000 */
[----:B------:R-:W-:Y:S05]  /*3470*/  @!P0 BRA `(.L_x_68) ;  /* 0x00000000008c8947 */ /* 0x000fea0003800000 */
[----:B------:R-:W-:-:S05]  /*3480*/  UMOV UR7, 0x10 ;  /* 0x0000001000077882 */ /* 0x000fca0000000000 */
[----:B------:R-:W-:Y:S04]  /*3490*/  DEPBAR.LE SB1, 0x36 ;  /* 0x00009d800000791a */ /* 0x000fe80000000000 */
[----:B------:R-:W1:Y:S02]  /*34a0*/  UTCATOMSWS.2CTA.FIND_AND_SET.ALIGN UP1, UR7, UR7 ;  /* 0x00000007000775e3 */ /* 0x000e640008220800 */
[----:B-1----:R-:W-:Y:S01]  /*34b0*/  MOV R11, UR7 ;  /* 0x00000007000b7c02 */ /* 0x002fe20008000f00 */
[----:B------:R-:W-:Y:S06]  /*34c0*/  BRA.U UP1, `(.L_x_69) ;  /* 0x0000000101187547 */ /* 0x000fec000b800000 */
.L_x_70:
[----:B------:R-:W-:Y:S05]  /*34d0*/  NANOSLEEP 0x64 ;  /* 0x000000640000795d */ /* 0x000fea0003800000 */
[----:B------:R-:W-:-:S05]  /*34e0*/  UMOV UR7, 0x10 ;  /* 0x0000001000077882 */ /* 0x000fca0000000000 */
[----:B------:R-:W-:Y:S04]  /*34f0*/  DEPBAR.LE SB1, 0x36 ;  /* 0x00009d800000791a */ /* 0x000fe80000000000 */
[----:B------:R-:W1:Y:S02]  /*3500*/  UTCATOMSWS.2CTA.FIND_AND_SET.ALIGN UP1, UR7, UR7 ;  /* 0x00000007000775e3 */ /* 0x000e640008220800 */
[----:B-1----:R-:W-:Y:S01]  /*3510*/  MOV R11, UR7 ;  /* 0x00000007000b7c02 */ /* 0x002fe20008000f00 */
[----:B------:R-:W-:Y:S05]  /*3520*/  BRA.U !UP1, `(.L_x_70) ;  /* 0xfffffffd09e87547 */ /* 0x000fea000b83ffff */
.L_x_69:
[----:B------:R-:W1:Y:S01]  /*3530*/  LDS R5, [UR6+0x10] ;  /* 0x00001006ff057984 */ /* 0x000e620008000800 */
[----:B------:R-:W-:Y:S01]  /*3540*/  IMAD.U32 R3, RZ, RZ, UR37 ;  /* 0x00000025ff037e24 */ /* 0x000fe2000f8e00ff */
[----:B------:R-:W-:-:S03]  /*3550*/  MOV R2, UR4 ;  /* 0x0000000400027c02 */ /* 0x000fc60008000f00 */
[----:B------:R-:W-:Y:S01]  /*3560*/  VIADD R3, R3, 0x1d0 ;  /* 0x000001d003037836 */ /* 0x000fe20000000000 */
[----:B-1----:R-:W-:-:S04]  /*3570*/  SHF.L.U32 R5, R5, 0x1f, RZ ;  /* 0x0000001f05057819 */ /* 0x002fc800000006ff */
[----:B------:R-:W1:Y:S02]  /*3580*/  SYNCS.PHASECHK.TRANS64.TRYWAIT P0, [UR6+0x8], R5 ;  /* 0x00000805ff0075a7 */ /* 0x000e640008001106 */
[----:B-1----:R-:W-:Y:S05]  /*3590*/  @P0 BRA `(.L_x_71) ;  /* 0x0000000000080947 */ /* 0x002fea0003800000 */
[----:B------:R-:W1:Y:S02]  /*35a0*/  SYNCS.PHASECHK.TRANS64.TRYWAIT P0, [UR6+0x8], R5 ;  /* 0x00000805ff0075a7 */ /* 0x000e640008001106 */
[----:B-1----:R-:W-:Y:S05]  /*35b0*/  @!P0 BRA `(.L_x_72) ;  /* 0x00000060007c8947 */ /* 0x002fea0003800000 */
.L_x_71:
[----:B-1----:R-:W-:Y:S01]  /*35c0*/  HFMA2 R4, -RZ, RZ, 0, 5.9604644775390625e-08 ;  /* 0x00000001ff047431 */ /* 0x002fe200000001ff */
[----:B------:R-:W-:Y:S01]  /*35d0*/  UPRMT UR7, UR4, 0x654, UR8 ;  /* 0x0000065404077896 */ /* 0x000fe20008000008 */
[----:B------:R-:W-:Y:S01]  /*35e0*/  IMAD.MOV.U32 R6, RZ, RZ, 0xffff ;  /* 0x0000ffffff067424 */ /* 0x000fe200078e00ff */
[----:B------:R-:W-:Y:S01]  /*35f0*/  PRMT R2, R2, 0x654, R3 ;  /* 0x0000065402027816 */ /* 0x000fe20000000003 */
[----:B------:R-:W-:Y:S02]  /*3600*/  IMAD.MOV.U32 R5, RZ, RZ, 0x4 ;  /* 0x00000004ff057424 */ /* 0x000fe400078e00ff */
[----:B------:R-:W-:Y:S01]  /*3610*/  IMAD.SHL.U32 R9, R11, 0x20, RZ ;  /* 0x000000200b097824 */ /* 0x000fe200078e00ff */
[----:B------:R-:W-:Y:S02]  /*3620*/  MOV R3, UR7 ;  /* 0x0000000700037c02 */ /* 0x000fe40008000f00 */
[-C--:B------:R-:W-:Y:S01]  /*3630*/  SHF.L.U32 R7, R6, R11.reuse, RZ ;  /* 0x0000000b06077219 */ /* 0x080fe200000006ff */
[----:B------:R1:W-:Y:S01]  /*3640*/  SYNCS.ARRIVE.TRANS64.RED RZ, [UR7], R5 ;  /* 0x00000005ffff79a7 */ /* 0x0003e20008000407 */
[----:B------:R-:W-:Y:S01]  /*3650*/  SHF.L.U32 R6, R4, R11, RZ ;  /* 0x0000000b04067219 */ /* 0x000fe200000006ff */
[----:B------:R1:W-:Y:S04]  /*3660*/  STS [UR37+0x1d0], R9 ;  /* 0x0001d009ff007988 */ /* 0x0003e80008000825 */
[----:B------:R1:W-:Y:S04]  /*3670*/  STAS [R2.64], R11 ;  /* 0x0000000b02007dbd */ /* 0x0003e8000c0008ff */
[----:B------:R1:W-:Y:S04]  /*3680*/  ATOMS.OR RZ, [UR6+0x14], R7 ;  /* 0x00001407ffff798c */ /* 0x0003e8000b000006 */
[----:B------:R1:W-:Y:S04]  /*3690*/  ATOMS.OR RZ, [UR6+0x18], R6 ;  /* 0x00001806ffff798c */ /* 0x0003e8000b000006 */
[----:B------:R1:W-:Y:S02]  /*36a0*/  ATOMS.XOR RZ, [UR6+0x10], R4 ;  /* 0x00001004ffff798c */ /* 0x0003e4000b800006 */
.L_x_68:
[----:B------:R-:W-:Y:S05]  /*36b0*/  BSYNC B0 ;  /* 0x0000000000007941 */ /* 0x000fea0003800000 */
.L_x_67:
[----:B------:R-:W-:Y:S05]  /*36c0*/  BRA.U UP0, `(.L_x_73) ;  /* 0x00000001006c7547 */ /* 0x000fea000b800000 */
[----:B------:R-:W-:-:S03]  /*36d0*/  UMOV UR7, 0xffffffff ;  /* 0xffffffff00077882 */ /* 0x000fc60000000000 */
[----:B------:R-:W-:Y:S05]  /*36e0*/  BRA.DIV UR7, `(.L_x_74) ;  /* 0x0000006207487947 */ /* 0x000fea000b800000 */
[----:B------:R-:W-:-:S13]  /*36f0*/  ELECT P6, URZ, PT ;  /* 0x0000000000ff782f */ /* 0x000fda00038c0000 */
.L_x_227:
[----:B------:R-:W-:Y:S05]  /*3700*/  @!P6 BRA `(.L_x_73) ;  /* 0x00000000005ce947 */ /* 0x000fea0003800000 */
[----:B-1----:R-:W1:Y:S02]  /*3710*/  LDS R3, [UR6+0x10] ;  /* 0x00001006ff037984 */ /* 0x002e640008000800 */
[----:B-1----:R-:W-:-:S04]  /*3720*/  SHF.L.U32 R3, R3, 0x1f, RZ ;  /* 0x0000001f03037819 */ /* 0x002fc800000006ff */
[----:B------:R-:W1:Y:S02]  /*3730*/  SYNCS.PHASECHK.TRANS64.TRYWAIT P0, [UR6+0x8], R3 ;  /* 0x00000803ff0075a7 */ /* 0x000e640008001106 */
[----:B-1----:R-:W-:Y:S05]  /*3740*/  @P0 BRA `(.L_x_75) ;  /* 0x0000000000080947 */ /* 0x002fea0003800000 */
[----:B------:R-:W1:Y:S02]  /*3750*/  SYNCS.PHASECHK.TRANS64.TRYWAIT P0, [UR6+0x8], R3 ;  /* 0x00000803ff0075a7 */ /* 0x000e640008001106 */
[----:B-1----:R-:W-:Y:S05]  /*3760*/  @!P0 BRA `(.L_x_76) ;  /* 0x0000006000488947 */ /* 0x002fea0003800000 */
.L_x_75:
[----:B------:R-:W2:Y:S01]  /*3770*/  LDS R5, [UR37+0x1d0] ;  /* 0x0001d025ff057984 */ /* 0x000ea20008000800 */
[----:B-1----:R-:W-:Y:S02]  /*3780*/  HFMA2 R2, -RZ, RZ, 0, 5.9604644775390625e-08 ;  /* 0x00000001ff027431 */ /* 0x002fe400000001ff */
[----:B------:R-:W-:Y:S01]  /*3790*/  IMAD.MOV.U32 R3, RZ, RZ, 0xffff ;  /* 0x0000ffffff037424 */ /* 0x000fe200078e00ff */
[----:B------:R-:W-:Y:S01]  /*37a0*/  UPRMT UR7, UR4, 0x654, UR8 ;  /* 0x0000065404077896 */ /* 0x000fe20008000008 */
[----:B--2---:R-:W-:-:S03]  /*37b0*/  IMAD.SHL.U32 R4, R5, 0x20, RZ ;  /* 0x0000002005047824 */ /* 0x004fc600078e00ff */
[-C--:B------:R-:W-:Y:S02]  /*37c0*/  SHF.L.U32 R3, R3, R5.reuse, RZ ;  /* 0x0000000503037219 */ /* 0x080fe400000006ff */
[----:B------:R-:W-:Y:S01]  /*37d0*/  SHF.L.U32 R5, R2, R5, RZ ;  /* 0x0000000502057219 */ /* 0x000fe200000006ff */
[----:B------:R2:W-:Y:S04]  /*37e0*/  STS [UR37+0x1d0], R4 ;  /* 0x0001d004ff007988 */ /* 0x0005e80008000825 */
[----:B------:R2:W-:Y:S04]  /*37f0*/  ATOMS.OR RZ, [UR6+0x14], R3 ;  /* 0x00001403ffff798c */ /* 0x0005e8000b000006 */
[----:B------:R2:W-:Y:S01]  /*3800*/  ATOMS.OR RZ, [UR6+0x18], R5 ;  /* 0x00001805ffff798c */ /* 0x0005e2000b000006 */
[----:B------:R-:W-:Y:S03]  /*3810*/  SYNCS.ARRIVE.TRANS64.RED.A1T0 RZ, [UR7], RZ ;  /* 0x000000ffffff79a7 */ /* 0x000fe60008100407 */
[----:B------:R2:W-:Y:S01]  /*3820*/  ATOMS.XOR RZ, [UR6+0x10], R2 ;  /* 0x00001002ffff798c */ /* 0x0005e2000b800006 */
[----:B------:R-:W-:Y:S05]  /*3830*/  BRA `(.L_x_73) ;  /* 0x0000000000107947 */ /* 0x000fea0003800000 */
.L_x_66:
[----:B------:R-:W-:-:S05]  /*3840*/  MOV R2, 0xffffffff ;  /* 0xffffffff00027802 */ /* 0x000fca0000000f00 */
[----:B------:R1:W-:Y:S02]  /*3850*/  STS [UR37+0x1d0], R2 ;  /* 0x0001d002ff007988 */ /* 0x0003e40008000825 */
[----:B-1----:R-:W-:Y:S02]  /*3860*/  MOV R2, 0x3880 ;  /* 0x0000388000027802 */ /* 0x002fe40000000f00 */
[----:B-----5:R-:W-:Y:S05]  /*3870*/  CALL.REL.NOINC `($__internal_1_$__cuda_sm10x_tcgen05_guardrail_trap_phase_invalid_during_alloc) ;  /* 0x0000006400dc7944 */ /* 0x020fea0003c00000 */
.L_x_73:
[----:B------:R-:W-:Y:S05]  /*3880*/  WARPSYNC.ALL ;  /* 0x0000000000007948 */ /* 0x000fea0003800000 */
[----:B------:R-:W3:Y:S01]  /*3890*/  S2UR UR7, SR_CgaCtaId ;  /* 0x00000000000779c3 */ /* 0x000ee20000008800 */
[----:B------:R-:W-:Y:S01]  /*38a0*/  UMOV UR6, 0x400 ;  /* 0x0000040000067882 */ /* 0x000fe20000000000 */
[----:B------:R-:W-:-:S06]  /*38b0*/  NOP ;  /* 0x0000000000007918 */ /* 0x000fcc0000000000 */
[----:B------:R-:W-:Y:S06]  /*38c0*/  BAR.ARV 0x6, 0xa0 ;  /* 0x0182800000007b1d */ /* 0x000fec0000002000 */
[----:B------:R-:W4:Y:S01]  /*38d0*/  LDCU UR8, c[0x0][0x38c] ;  /* 0x00007180ff0877ac */ /* 0x000f220008000800 */
[----:B------:R-:W-:Y:S01]  /*38e0*/  LOP3.LUT R0, R0, 0xffff, RZ, 0xc0, !PT ;  /* 0x0000ffff00007812 */ /* 0x000fe200078ec0ff */
[----:B-1----:R-:W-:Y:S01]  /*38f0*/  IMAD.MOV.U32 R9, RZ, RZ, 0x1 ;  /* 0x00000001ff097424 */ /* 0x002fe200078e00ff */
[----:B------:R-:W-:Y:S01]  /*3900*/  LOP3.LUT R8, R8, 0xffff, RZ, 0xc0, !PT ;  /* 0x0000ffff08087812 */ /* 0x000fe200078ec0ff */
[----:B------:R-:W-:Y:S01]  /*3910*/  UMOV UR19, URZ ;  /* 0x000000ff00137c82 */ /* 0x000fe20008000000 */
[----:B------:R-:W-:Y:S01]  /*3920*/  R2UR UR11, R0 ;  /* 0x00000000000b72ca */ /* 0x000fe200000e0000 */
[----:B------:R-:W-:Y:S01]  /*3930*/  UMOV UR18, URZ ;  /* 0x000000ff00127c82 */ /* 0x000fe20008000000 */
[----:B------:R-:W-:Y:S01]  /*3940*/  R2UR UR12, R8 ;  /* 0x00000000080c72ca */ /* 0x000fe200000e0000 */
[----:B------:R-:W-:Y:S01]  /*3950*/  IMAD.MOV.U32 R8, RZ, RZ, RZ ;  /* 0x000000ffff087224 */ /* 0x000fe200078e00ff */
[----:B------:R-:W-:Y:S01]  /*3960*/  UMOV UR17, URZ ;  /* 0x000000ff00117c82 */ /* 0x000fe20008000000 */
[----:B---3--:R-:W-:-:S02]  /*3970*/  ULEA UR7, UR7, UR6, 0x18 ;  /* 0x0000000607077291 */ /* 0x008fc4000f8ec0ff */
[----:B------:R-:W-:Y:S02]  /*3980*/  UISETP.NE.AND UP2, UPT, UR5, URZ, UPT ;  /* 0x000000ff0500728c */ /* 0x000fe4000bf45270 */
[----:B------:R-:W-:Y:S02]  /*3990*/  UIADD3 UR13, UPT, UPT, UR7, 0x4300, URZ ;  /* 0x00004300070d7890 */ /* 0x000fe4000fffe0ff */
[----:B------:R-:W-:Y:S02]  /*39a0*/  UIADD3 UR14, UPT, UPT, UR7, 0x1e300, URZ ;  /* 0x0001e300070e7890 */ /* 0x000fe4000fffe0ff */
[----:B----4-:R-:W-:Y:S01]  /*39b0*/  UIADD3 UR8, UPT, UPT, UR8, 0x3f, URZ ;  /* 0x0000003f08087890 */ /* 0x010fe2000fffe0ff */
[----:B--2---:R-:W1:Y:S01]  /*39c0*/  LDS R2, [UR7+0x1d0] ;  /* 0x0001d007ff027984 */ /* 0x004e620008000800 */
[----:B------:R-:W-:Y:S02]  /*39d0*/  USHF.R.U32.HI UR13, URZ, 0x4, UR13 ;  /* 0x00000004ff0d7899 */ /* 0x000fe4000801160d */
[----:B------:R-:W-:-:S02]  /*39e0*/  USHF.R.S32.HI UR6, URZ, 0x1f, UR8 ;  /* 0x0000001fff067899 */ /* 0x000fc40008011408 */
[----:B------:R-:W-:Y:S02]  /*39f0*/  USHF.R.U32.HI UR14, URZ, 0x4, UR14 ;  /* 0x00000004ff0e7899 */ /* 0x000fe4000801160e */
[----:B------:R-:W-:Y:S02]  /*3a00*/  ULEA.HI UR6, UR6, UR8, URZ, 0x6 ;  /* 0x0000000806067291 */ /* 0x000fe4000f8f30ff */
[----:B------:R-:W-:Y:S02]  /*3a10*/  ULOP3.LUT UR13, UR13, 0x3fff, URZ, 0xc0, !UPT ;  /* 0x00003fff0d0d7892 */ /* 0x000fe4000f8ec0ff */
[----:B------:R-:W-:Y:S02]  /*3a20*/  USHF.R.S32.HI UR6, URZ, 0x6, UR6 ;  /* 0x00000006ff067899 */ /* 0x000fe40008011406 */
[----:B------:R-:W-:Y:S02]  /*3a30*/  ULOP3.LUT UR14, UR14, 0x3fff, URZ, 0xc0, !UPT ;  /* 0x00003fff0e0e7892 */ /* 0x000fe4000f8ec0ff */
[----:B------:R-:W-:Y:S01]  /*3a40*/  UISETP.LT.AND UP0, UPT, UR6, 0x1, UPT ;  /* 0x000000010600788c */ /* 0x000fe2000bf01270 */
[----:B------:R-:W-:Y:S01]  /*3a50*/  UMOV UR28, 0x0 ;  /* 0x00000000001c7882 */ /* 0x000fe20000000000 */
[----:B------:R-:W-:Y:S01]  /*3a60*/  UMOV UR29, 0x8200010 ;  /* 0x08200010001d7882 */ /* 0x000fe20000000000 */
[----:B------:R-:W-:-:S02]  /*3a70*/  ULOP3.LUT UR13, UR13, 0x10000, URZ, 0xfc, !UPT ;  /* 0x000100000d0d7892 */ /* 0x000fc4000f8efcff */
[----:B------:R-:W-:Y:S02]  /*3a80*/  ULOP3.LUT UR14, UR14, 0x10000, URZ, 0xfc, !UPT ;  /* 0x000100000e0e7892 */ /* 0x000fe4000f8efcff */
[----:B------:R-:W-:Y:S01]  /*3a90*/  USEL UR20, UR6, 0x1, !UP0 ;  /* 0x0000000106147887 */ /* 0x000fe2000c000000 */
[----:B------:R-:W-:Y:S01]  /*3aa0*/  UMOV UR26, 0x0 ;  /* 0x00000000001a7882 */ /* 0x000fe20000000000 */
[----:B------:R-:W-:Y:S01]  /*3ab0*/  UMOV UR27, 0x8200010 ;  /* 0x08200010001b7882 */ /* 0x000fe20000000000 */
[----:B------:R-:W-:Y:S01]  /*3ac0*/  UMOV UR24, 0x0 ;  /* 0x0000000000187882 */ /* 0x000fe20000000000 */
[----:B------:R-:W-:Y:S01]  /*3ad0*/  UMOV UR25, 0x8200010 ;  /* 0x0820001000197882 */ /* 0x000fe20000000000 */
[----:B------:R-:W-:Y:S01]  /*3ae0*/  UMOV UR22, 0x0 ;  /* 0x0000000000167882 */ /* 0x000fe20000000000 */
[----:B------:R-:W-:Y:S01]  /*3af0*/  UMOV UR23, 0x8200010 ;  /* 0x0820001000177882 */ /* 0x000fe20000000000 */
[----:B-1----:R-:W-:Y:S02]  /*3b00*/  R2UR UR21, R2 ;  /* 0x00000000021572ca */ /* 0x002fe400000e0000 */
[----:B------:R-:W-:-:S13]  /*3b10*/  CS2R R2, SRZ ;  /* 0x0000000000027805 */ /* 0x000fda000001ff00 */
.L_x_84:
[C---:B------:R-:W-:Y:S02]  /*3b20*/  LEA R0, R8.reuse, UR7, 0x3 ;  /* 0x0000000708007c11 */ /* 0x040fe4000f8e18ff */
[----:B------:R-:W-:Y:S02]  /*3b30*/  SHF.L.U32 R5, R3, 0x1f, RZ ;  /* 0x0000001f03057819 */ /* 0x000fe400000006ff */
[----:B------:R-:W-:Y:S02]  /*3b40*/  LEA R4, R8, UR7, 0x4 ;  /* 0x0000000708047c11 */ /* 0x000fe4000f8e20ff */
[----:B------:R-:W1:Y:S02]  /*3b50*/  SYNCS.PHASECHK.TRANS64.TRYWAIT P0, [R0+URZ+0x120], R5 ;  /* 0x00012005000075a7 */ /* 0x000e6400080011ff */
[----:B-1-34-:R-:W-:Y:S05]  /*3b60*/  @!P0 BRA `(.L_x_77) ;  /* 0x0000005c00608947 */ /* 0x01afea0003800000 */
.L_x_228:
[----:B-1----:R-:W1:Y:S01]  /*3b70*/  LDS.128 R4, [R4+0x1b0] ;  /* 0x0001b00004047984 */ /* 0x002e620000000c00 */
[----:B------:R-:W-:Y:S02]  /*3b80*/  VIADD R0, R0, 0x130 ;  /* 0x0000013000007836 */ /* 0x000fe40000000000 */
[----:B------:R-:W-:Y:S01]  /*3b90*/  VIADD R8, R8, 0x1 ;  /* 0x0000000108087836 */ /* 0x000fe20000000000 */
[----:B------:R-:W-:Y:S01]  /*3ba0*/  @!PT LDS RZ, [RZ] ;  /* 0x00000000fffff984 */ /* 0x000fe20000000800 */
[----:B------:R-:W-:Y:S01]  /*3bb0*/  @!PT LDS RZ, [RZ] ;  /* 0x00000000fffff984 */ /* 0x000fe20000000800 */
[----:B------:R-:W-:Y:S01]  /*3bc0*/  @!PT LDS RZ, [RZ] ;  /* 0x00000000fffff984 */ /* 0x000fe20000000800 */
[----:B------:R-:W-:Y:S01]  /*3bd0*/  @!PT LDS RZ, [RZ] ;  /* 0x00000000fffff984 */ /* 0x000fe20000000800 */
[----:B------:R2:W-:Y:S06]  /*3be0*/  MEMBAR.ALL.CTA ;  /* 0x0000000000007992 */ /* 0x0005ec0000008000 */
[----:B--2---:R-:W2:Y:S01]  /*3bf0*/  FENCE.VIEW.ASYNC.S ;  /* 0x00000000000073c6 */ /* 0x004ea20000000000 */
[----:B------:R-:W-:-:S04]  /*3c00*/  PRMT R0, RZ, 0x654, R0 ;  /* 0x00000654ff007816 */ /* 0x000fc80000000000 */
[----:B--2---:R2:W-:Y:S01]  /*3c10*/  SYNCS.ARRIVE.TRANS64.RED.A1T0 RZ, [R0+URZ], RZ ;  /* 0x000000ff00ff79a7 */ /* 0x0045e200081004ff */
[----:B-1----:R-:W-:Y:S01]  /*3c20*/  LOP3.LUT P1, RZ, R6, 0x1, RZ, 0xc0, !PT ;  /* 0x0000000106ff7812 */ /* 0x002fe2000782c0ff */
[----:B--2---:R-:W-:-:S12]  /*3c30*/  BRA.U UP2, `(.L_x_78) ;  /* 0x0000000502087547 */ /* 0x004fd8000b800000 */
[----:B------:R-:W1:Y:S01]  /*3c40*/  LDCU UR8, c[0x0][0x38c] ;  /* 0x00007180ff0877ac */ /* 0x000e620008000800 */
[----:B------:R-:W-:Y:S02]  /*3c50*/  PLOP3.LUT P2, PT, PT, PT, PT, 0x80, 0x8 ;  /* 0x000000000008781c */ /* 0x000fe40003f4f070 */
[----:B------:R-:W-:Y:S01]  /*3c60*/  SHF.L.U32 R5, R9, 0x1f, RZ ;  /* 0x0000001f09057819 */ /* 0x000fe200000006ff */
[----:B------:R-:W-:Y:S02]  /*3c70*/  ULEA UR9, UR19, UR7, 0x3 ;  /* 0x0000000713097291 */ /* 0x000fe4000f8e18ff */
[----:B------:R-:W-:Y:S02]  /*3c80*/  ULEA UR10, UR19, UR21, 0x6 ;  /* 0x00000015130a7291 */ /* 0x000fe4000f8e30ff */
[----:B-1----:R-:W-:-:S06]  /*3c90*/  UISETP.GE.AND UP0, UPT, UR8, 0x1, UPT ;  /* 0x000000010800788c */ /* 0x002fcc000bf06270 */
[----:B------:R-:W-:-:S05]  /*3ca0*/  PLOP3.LUT P0, PT, PT, PT, UP0, 0x80, 0x8 ;  /* 0x000000000008781c */ /* 0x000fca0003f0f008 */
[----:B------:R-:W-:-:S08]  /*3cb0*/  @UP0 ULEA UR8, UR18, UR7, 0x3 ;  /* 0x0000000712080291 */ /* 0x000fd0000f8e18ff */
[----:B------:R-:W-:-:S04]  /*3cc0*/  @P0 SHF.L.U32 R0, R2, 0x1f, RZ ;  /* 0x0000001f02000819 */ /* 0x000fc800000006ff */
[----:B------:R1:W2:Y:S01]  /*3cd0*/  @P0 SYNCS.PHASECHK.TRANS64.TRYWAIT P2, [UR8], R0 ;  /* 0x00000000ff0005a7 */ /* 0x0002a20008041108 */
[----:B------:R-:W3:Y:S02]  /*3ce0*/  SYNCS.PHASECHK.TRANS64.TRYWAIT P0, [UR9+0x160], R5 ;  /* 0x00016005ff0075a7 */ /* 0x000ee40008001109 */
[----:B-123--:R-:W-:Y:S05]  /*3cf0*/  @!P0 BRA `(.L_x_79) ;  /* 0x0000005c00108947 */ /* 0x00efea0003800000 */
.L_x_230:
[----:B------:R-:W-:Y:S01]  /*3d00*/  UMOV UR16, UR17 ;  /* 0x0000001100107c82 */ /* 0x000fe20008000000 */
[----:B------:R-:W-:Y:S05]  /*3d10*/  BRA.U !UP0, `(.L_x_80) ;  /* 0x0000000108c07547 */ /* 0x000fea000b800000 */
[----:B------:R-:W-:Y:S02]  /*3d20*/  UIADD3 UR16, UPT, UPT, UR20, UR17, URZ ;  /* 0x0000001114107290 */ /* 0x000fe4000fffe0ff */
[----:B------:R-:W-:Y:S01]  /*3d30*/  UPLOP3.LUT UP3, UPT, UPT, UPT, UPT, 0x40, 0x4 ;  /* 0x000000000004789c */ /* 0x000fe20003f6e870 */
[----:B------:R-:W-:Y:S01]  /*3d40*/  UMOV UR15, UR6 ;  /* 0x00000006000f7c82 */ /* 0x000fe20008000000 */
[----:B------:R-:W-:-:S09]  /*3d50*/  UMOV UR46, UR18 ;  /* 0x00000012002e7c82 */ /* 0x000fd20008000000 */
.L_x_83:
[----:B--2---:R-:W-:Y:S01]  /*3d60*/  ULEA UR8, UR46, UR7, 0x3 ;  /* 0x000000072e087291 */ /* 0x004fe2000f8e18ff */
[----:B---3--:R-:W-:Y:S11]  /*3d70*/  @P2 BRA `(.L_x_81) ;  /* 0x00000000000c2947 */ /* 0x008ff60003800000 */
[----:B-1----:R-:W-:Y:S04]  /*3d80*/  SHF.L.U32 R5, R2, 0x1f, RZ ;  /* 0x0000001f02057819 */ /* 0x002fe800000006ff */
[----:B------:R-:W1:Y:S02]  /*3d90*/  SYNCS.PHASECHK.TRANS64.TRYWAIT P0, [UR8], R5 ;  /* 0x00000005ff0075a7 */ /* 0x000e640008001108 */
[----:B-1----:R-:W-:Y:S05]  /*3da0*/  @!P0 BRA `(.L_x_82) ;  /* 0x0000005800fc8947 */ /* 0x002fea0003800000 */
.L_x_81:
[----:B------:R-:W-:Y:S01]  /*3db0*/  UISETP.NE.AND UP0, UPT, UR15, 0x1, UPT ;  /* 0x000000010f00788c */ /* 0x000fe2000bf05270 */
[----:B------:R-:W-:Y:S01]  /*3dc0*/  PLOP3.LUT P2, PT, PT, PT, PT, 0x80, 0x8 ;  /* 0x000000000008781c */ /* 0x000fe20003f4f070 */
[----:B------:R-:W-:Y:S02]  /*3dd0*/  UIADD3 UR18, UPT, UPT, UR46, 0x1, URZ ;  /* 0x000000012e127890 */ /* 0x000fe4000fffe0ff */
[----:B------:R-:W-:Y:S02]  /*3de0*/  ULEA UR32, UR46, UR14, 0x9 ;  /* 0x0000000e2e207291 */ /* 0x000fe4000f8e48ff */
[----:B------:R-:W-:Y:S01]  /*3df0*/  UISETP.NE.AND UP1, UPT, UR18, 0xd, UPT ;  /* 0x0000000d1200788c */ /* 0x000fe2000bf25270 */
[----:B------:R-:W-:Y:S01]  /*3e00*/  PLOP3.LUT P0, PT, PT, PT, UP0, 0x80, 0x8 ;  /* 0x000000000008781c */ /* 0x000fe20003f0f008 */
[----:B------:R-:W-:Y:S02]  /*3e10*/  UIADD3 UR44, UPT, UPT, UR32, 0x2, URZ ;  /* 0x00000002202c7890 */ /* 0x000fe4000fffe0ff */
[----:B------:R-:W-:Y:S02]  /*3e20*/  USEL UR31, URZ, 0x1, UP1 ;  /* 0x00000001ff1f7887 */ /* 0x000fe40008800000 */
[----:B------:R-:W-:Y:S02]  /*3e30*/  USEL UR18, UR18, URZ, UP1 ;  /* 0x000000ff12127287 */ /* 0x000fe40008800000 */
[----:B------:R-:W-:Y:S02]  /*3e40*/  UIADD3 UR40, UPT, UPT, UR32, 0x4, URZ ;  /* 0x0000000420287890 */ /* 0x000fe4000fffe0ff */
[----:B------:R-:W-:Y:S01]  /*3e50*/  @UP0 ULEA UR30, UR18, UR7, 0x3 ;  /* 0x00000007121e0291 */ /* 0x000fe2000f8e18ff */
[----:B------:R-:W-:Y:S01]  /*3e60*/  LOP3.LUT R2, R2, UR31, RZ, 0x3c, !PT ;  /* 0x0000001f02027c12 */ /* 0x000fe2000f8e3cff */
[----:B------:R-:W-:Y:S02]  /*3e70*/  UIADD3 UR36, UPT, UPT, UR32, 0x6, URZ ;  /* 0x0000000620247890 */ /* 0x000fe4000fffe0ff */
[----:B------:R-:W-:Y:S01]  /*3e80*/  UIADD3 UR8, UPT, UPT, UR8, 0x68, URZ ;  /* 0x0000006808087890 */ /* 0x000fe2000fffe0ff */
[----:B-1----:R-:W-:Y:S01]  /*3e90*/  @P0 SHF.L.U32 R0, R2, 0x1f, RZ ;  /* 0x0000001f02000819 */ /* 0x002fe200000006ff */
[----:B------:R-:W-:Y:S02]  /*3ea0*/  UIADD3 UR17, UPT, UPT, UR17, 0x1, URZ ;  /* 0x0000000111117890 */ /* 0x000fe4000fffe0ff */
[----:B------:R-:W-:Y:S01]  /*3eb0*/  UIADD3 UR15, UPT, UPT, UR15, -0x1, URZ ;  /* 0xffffffff0f0f7890 */ /* 0x000fe2000fffe0ff */
[----:B------:R2:W3:Y:S01]  /*3ec0*/  @P0 SYNCS.PHASECHK.TRANS64.TRYWAIT P2, [UR30], R0 ;  /* 0x00000000ff0005a7 */ /* 0x0004e2000804111e */
[----:B------:R-:W-:Y:S02]  /*3ed0*/  ULEA UR30, UR46, UR13, 0x9 ;  /* 0x0000000d2e1e7291 */ /* 0x000fe4000f8e48ff */
[----:B------:R-:W-:Y:S02]  /*3ee0*/  UISETP.NE.AND UP0, UPT, UR17, UR16, UPT ;  /* 0x000000101100728c */ /* 0x000fe4000bf05270 */
[----:B------:R-:W-:Y:S02]  /*3ef0*/  UIADD3 UR42, UPT, UPT, UR30, 0x2, URZ ;  /* 0x000000021e2a7890 */ /* 0x000fe4000fffe0ff */
[----:B------:R-:W-:Y:S02]  /*3f00*/  UIADD3 UR38, UPT, UPT, UR30, 0x4, URZ ;  /* 0x000000041e267890 */ /* 0x000fe4000fffe0ff */
[----:B------:R-:W-:Y:S01]  /*3f10*/  UIADD3 UR34, UPT, UPT, UR30, 0x6, URZ ;  /* 0x000000061e227890 */ /* 0x000fe2000fffe0ff */
[----:B------:R-:W-:Y:S01]  /*3f20*/  UMOV UR33, 0x40004040 ;  /* 0x4000404000217882 */ /* 0x000fe20000000000 */
[----:B------:R-:W-:Y:S01]  /*3f30*/  UMOV UR31, 0x40004040 ;  /* 0x40004040001f7882 */ /* 0x000fe20000000000 */
[----:B------:R-:W-:Y:S01]  /*3f40*/  UMOV UR45, 0x40004040 ;  /* 0x40004040002d7882 */ /* 0x000fe20000000000 */
[----:B------:R2:W-:Y:S01]  /*3f50*/  UTCHMMA.2CTA gdesc[UR30], gdesc[UR32], tmem[UR10], tmem[UR28], idesc[UR29], UP3 ;  /* 0x00ff1c201e0075ea */ /* 0x0005e20009a0000a */
[----:B------:R-:W-:Y:S01]  /*3f60*/  UPLOP3.LUT UP3, UPT, UPT, UPT, UPT, 0x80, 0x8 ;  /* 0x000000000008789c */ /* 0x000fe20003f6f070 */
[----:B------:R-:W-:Y:S01]  /*3f70*/  UMOV UR43, 0x40004040 ;  /* 0x40004040002b7882 */ /* 0x000fe20000000000 */
[----:B------:R-:W-:Y:S01]  /*3f80*/  UMOV UR41, 0x40004040 ;  /* 0x4000404000297882 */ /* 0x000fe20000000000 */
[----:B------:R2:W-:Y:S01]  /*3f90*/  UTCHMMA.2CTA gdesc[UR42], gdesc[UR44], tmem[UR10], tmem[UR26], idesc[UR27], UPT ;  /* 0x00ff1a2c2a0075ea */ /* 0x0005e2000ba0000a */
[----:B------:R-:W-:Y:S01]  /*3fa0*/  UMOV UR39, 0x40004040 ;  /* 0x4000404000277882 */ /* 0x000fe20000000000 */
[----:B------:R-:W-:Y:S01]  /*3fb0*/  UMOV UR37, 0x40004040 ;  /* 0x4000404000257882 */ /* 0x000fe20000000000 */
[----:B------:R-:W-:Y:S01]  /*3fc0*/  UMOV UR35, 0x40004040 ;  /* 0x4000404000237882 */ /* 0x000fe20000000000 */
[----:B------:R2:W-:Y:S01]  /*3fd0*/  UTCHMMA.2CTA gdesc[UR38], gdesc[UR40], tmem[UR10], tmem[UR24], idesc[UR25], UPT ;  /* 0x00ff1828260075ea */ /* 0x0005e2000ba0000a */
[----:B------:R2:W-:Y:S01]  /*3fe0*/  UTCHMMA.2CTA gdesc[UR34], gdesc[UR36], tmem[UR10], tmem[UR22], idesc[UR23], UPT ;  /* 0x00ff1624220075ea */ /* 0x0005e2000ba0000a */
[----:B------:R2:W-:Y:S01]  /*3ff0*/  UTCBAR.2CTA.MULTICAST [UR8], URZ, UR12 ;  /* 0x000000ff080073e9 */ /* 0x0005e2000820080c */
[----:B------:R-:W-:Y:S01]  /*4000*/  UMOV UR46, UR18 ;  /* 0x00000012002e7c82 */ /* 0x000fe20008000000 */
[----:B------:R-:W-:Y:S05]  /*4010*/  BRA.U UP0, `(.L_x_83) ;  /* 0xfffffffd00507547 */ /* 0x000fea000b83ffff */
.L_x_80:
[----:B------:R-:W-:Y:S01]  /*4020*/  UIADD3 UR9, UPT, UPT, UR9, 0x140, URZ ;  /* 0x0000014009097890 */ /* 0x000fe2000fffe0ff */
[----:B------:R-:W-:-:S08]  /*4030*/  UMOV UR17, UR16 ;  /* 0x0000001000117c82 */ /* 0x000fd00008000000 */
[----:B------:R4:W-:Y:S01]  /*4040*/  UTCBAR.2CTA.MULTICAST [UR9], URZ, UR11 ;  /* 0x000000ff090073e9 */ /* 0x0009e2000820080b */
[----:B------:R-:W-:Y:S02]  /*4050*/  NOP ;  /* 0x0000000000007918 */ /* 0x000fe40000000000 */
.L_x_78:
[----:B------:R-:W-:Y:S01]  /*4060*/  UIADD3 UR19, UPT, UPT, UR19, 0x1, URZ ;  /* 0x0000000113137890 */ /* 0x000fe2000fffe0ff */
[----:B------:R-:W-:-:S03]  /*4070*/  ISETP.NE.AND P0, PT, R8, 0x2, PT ;  /* 0x000000020800780c */ /* 0x000fc60003f05270 */
[----:B------:R-:W-:Y:S01]  /*4080*/  UISETP.NE.AND UP0, UPT, UR19, 0x4, UPT ;  /* 0x000000041300788c */ /* 0x000fe2000bf05270 */
[----:B-12---:R-:W-:Y:S02]  /*4090*/  SEL R0, RZ, 0x1, P0 ;  /* 0x00000001ff007807 */ /* 0x006fe40000000000 */
[----:B------:R-:W-:Y:S01]  /*40a0*/  SEL R8, R8, RZ, P0 ;  /* 0x000000ff08087207 */ /* 0x000fe20000000000 */
[----:B------:R-:W-:Y:S01]  /*40b0*/  USEL UR8, URZ, 0x1, UP0 ;  /* 0x00000001ff087887 */ /* 0x000fe20008000000 */
[----:B------:R-:W-:Y:S01]  /*40c0*/  LOP3.LUT R3, R3, R0, RZ, 0x3c, !PT ;  /* 0x0000000003037212 */ /* 0x000fe200078e3cff */
[----:B------:R-:W-:-:S04]  /*40d0*/  USEL UR19, UR19, URZ, UP0 ;  /* 0x000000ff13137287 */ /* 0x000fc80008000000 */
[----:B------:R-:W-:Y:S01]  /*40e0*/  LOP3.LUT R9, R9, UR8, RZ, 0x3c, !PT ;  /* 0x0000000809097c12 */ /* 0x000fe2000f8e3cff */
[----:B------:R-:W-:Y:S07]  /*40f0*/  @P1 BRA `(.L_x_84) ;  /* 0xfffffff800881947 */ /* 0x000fee000383ffff */
[----:B------:R-:W1:Y:S01]  /*4100*/  S2UR UR6, SR_CgaCtaId ;  /* 0x00000000000679c3 */ /* 0x000e620000008800 */
[----:B------:R-:W-:Y:S01]  /*4110*/  ELECT P0, URZ, PT ;  /* 0x0000000000ff782f */ /* 0x000fe20003800000 */
[----:B------:R-:W-:Y:S01]  /*4120*/  HFMA2 R0, -RZ, RZ, 0, 5.9604644775390625e-08 ;  /* 0x00000001ff007431 */ /* 0x000fe200000001ff */
[----:B------:R-:W-:-:S05]  /*4130*/  UMOV UR8, 0x40 ;  /* 0x0000004000087882 */ /* 0x000fca0000000000 */
[----:B------:R-:W-:Y:S01]  /*4140*/  UVIRTCOUNT.DEALLOC.SMPOOL 0x80 ;  /* 0x000000800000784c */ /* 0x000fe20000000000 */
[----:B------:R-:W-:Y:S02]  /*4150*/  UISETP.NE.AND UP0, UPT, UR5, URZ, UPT ;  /* 0x000000ff0500728c */ /* 0x000fe4000bf05270 */
[----:B-1----:R-:W-:-:S09]  /*4160*/  ULEA UR6, UR6, UR8, 0x18 ;  /* 0x0000000806067291 */ /* 0x002fd2000f8ec0ff */
[----:B------:R1:W-:Y:S01]  /*4170*/  @P0 STS.U8 [UR6+0x1c], R0 ;  /* 0x00001c00ff000988 */ /* 0x0003e20008000006 */
[----:B------:R-:W-:Y:S05]  /*4180*/  BRA.U UP0, `(.L_x_85) ;  /* 0x0000000100a07547 */ /* 0x000fea000b800000 */
[----:B------:R-:W-:Y:S01]  /*4190*/  UIADD3 UR5, UPT, UPT, UR7, 0x160, URZ ;  /* 0x0000016007057890 */ /* 0x000fe2000fffe0ff */
[----:B------:R-:W-:-:S03]  /*41a0*/  SHF.L.U32 R3, R9, 0x1f, RZ ;  /* 0x0000001f09037819 */ /* 0x000fc600000006ff */
[----:B------:R-:W-:-:S09]  /*41b0*/  ULEA UR8, UR19, UR5, 0x3 ;  /* 0x0000000513087291 */ /* 0x000fd2000f8e18ff */
[----:B------:R-:W2:Y:S02]  /*41c0*/  SYNCS.PHASECHK.TRANS64.TRYWAIT P0, [UR8], R3 ;  /* 0x00000003ff0075a7 */ /* 0x000ea40008001108 */
[----:B--2---:R-:W-:Y:S05]  /*41d0*/  @!P0 BRA `(.L_x_86) ;  /* 0x0000005800088947 */ /* 0x004fea0003800000 */
.L_x_233:
[----:B----4-:R-:W-:-:S04]  /*41e0*/  UIADD3 UR9, UPT, UPT, UR19, 0x1, URZ ;  /* 0x0000000113097890 */ /* 0x010fc8000fffe0ff */
        /* <DEDUP_REMOVED lines=8> */
.L_x_235:
        /* <DEDUP_REMOVED lines=9> */
.L_x_237:
[----:B------:R-:W-:-:S04]  /*4300*/  UIADD3 UR9, UPT, UPT, UR9, 0x1, URZ ;  /* 0x0000000109097890 */ /* 0x000fc8000fffe0ff */
[----:B------:R-:W-:-:S04]  /*4310*/  UISETP.NE.AND UP1, UPT, UR9, 0x4, UPT ;  /* 0x000000040900788c */ /* 0x000fc8000bf25270 */
[----:B------:R-:W-:Y:S02]  /*4320*/  USEL UR8, URZ, 0x1, UP1 ;  /* 0x00000001ff087887 */ /* 0x000fe40008800000 */
[----:B------:R-:W-:-:S04]  /*4330*/  USEL UR9, UR9, URZ, UP1 ;  /* 0x000000ff09097287 */ /* 0x000fc80008800000 */
[----:B------:R-:W-:Y:S01]  /*4340*/  ULEA UR9, UR9, UR5, 0x3 ;  /* 0x0000000509097291 */ /* 0x000fe2000f8e18ff */
[----:B-1----:R-:W-:-:S04]  /*4350*/  LOP3.LUT R3, R2, UR8, RZ, 0x3c, !PT ;  /* 0x0000000802037c12 */ /* 0x002fc8000f8e3cff */
[----:B------:R-:W-:Y:S01]  /*4360*/  SHF.L.U32 R3, R3, 0x1f, RZ ;  /* 0x0000001f03037819 */ /* 0x000fe200000006ff */
[----:B------:R-:W-:-:S04]  /*4370*/  IMAD.U32 R0, RZ, RZ, UR9 ;  /* 0x00000009ff007e24 */ /* 0x000fc8000f8e00ff */
[----:B------:R1:W2:Y:S03]  /*4380*/  SYNCS.PHASECHK.TRANS64.TRYWAIT P0, [R0+URZ], R3 ;  /* 0x00000003000075a7 */ /* 0x0002a600080011ff */
[----:B--2---:R-:W-:Y:S05]  /*4390*/  @!P0 NANOSLEEP.SYNCS 0x989680 ;  /* 0x009896800000895d */ /* 0x004fea0003900000 */
[----:B------:R-:W2:Y:S02]  /*43a0*/  @!P0 SYNCS.PHASECHK.TRANS64 P0, [R0+URZ], R3 ;  /* 0x00000003000085a7 */ /* 0x000ea400080010ff */
[----:B--2---:R-:W-:Y:S05]  /*43b0*/  @P0 BRA `(.L_x_89) ;  /* 0x0000000000200947 */ /* 0x004fea0003800000 */
.L_x_90:
[----:B--2---:R2:W4:Y:S02]  /*43c0*/  SYNCS.PHASECHK.TRANS64.TRYWAIT P0, [R0+URZ], R3 ;  /* 0x00000003000075a7 */ /* 0x00452400080011ff */
[----:B----4-:R-:W-:Y:S05]  /*43d0*/  @!P0 NANOSLEEP.SYNCS 0x989680 ;  /* 0x009896800000895d */ /* 0x010fea0003900000 */
[----:B------:R-:W4:Y:S02]  /*43e0*/  @!P0 SYNCS.PHASECHK.TRANS64 P0, [R0+URZ], R3 ;  /* 0x00000003000085a7 */ /* 0x000f2400080010ff */
[----:B----4-:R-:W-:Y:S05]  /*43f0*/  @!P0 BRA `(.L_x_90) ;  /* 0xfffffffc00f08947 */ /* 0x010fea000383ffff */
[----:B------:R-:W-:Y:S05]  /*4400*/  BRA `(.L_x_89) ;  /* 0x00000000000c7947 */ /* 0x000fea0003800000 */
.L_x_85:
[----:B------:R-:W-:-:S04]  /*4410*/  UIADD3 UR5, UPT, UPT, UR7, 0x1a0, URZ ;  /* 0x000001a007057890 */ /* 0x000fc8000fffe0ff */
[----:B------:R-:W-:-:S09]  /*4420*/  UPRMT UR5, UR4, 0x654, UR5 ;  /* 0x0000065404057896 */ /* 0x000fd20008000005 */
[----:B------:R-:W-:Y:S03]  /*4430*/  SYNCS.ARRIVE.TRANS64.RED.A1T0 RZ, [UR5], RZ ;  /* 0x000000ffffff79a7 */ /* 0x000fe60008100405 */
.L_x_89:
[----:B-12---:R-:W-:Y:S01]  /*4440*/  SHF.L.U32 R3, RZ, 0x1f, RZ ;  /* 0x0000001fff037819 */ /* 0x006fe200000006ff */
[----:B------:R-:W-:Y:S01]  /*4450*/  UIADD3 UR5, UPT, UPT, UR7, 0x1a0, URZ ;  /* 0x000001a007057890 */ /* 0x000fe2000fffe0ff */
[----:B------:R-:W-:Y:S02]  /*4460*/  PLOP3.LUT P0, PT, PT, PT, UP0, 0x80, 0x8 ;  /* 0x000000000008781c */ /* 0x000fe40003f0f008 */
[----:B------:R-:W1:Y:S02]  /*4470*/  SYNCS.PHASECHK.TRANS64.TRYWAIT P1, [UR7+0x1a0], R3 ;  /* 0x0001a003ff0075a7 */ /* 0x000e640008021107 */
[----:B-1----:R-:W-:Y:S09]  /*4480*/  @!P1 BRA `(.L_x_91) ;  /* 0x0000005400a49947 */ /* 0x002ff20003800000 */
.L_x_239:
[----:B------:R-:W-:Y:S01]  /*4490*/  @!UP0 UPRMT UR5, UR4, 0x654, UR5 ;  /* 0x0000065404058896 */ /* 0x000fe20008000005 */
[----:B------:R-:W-:Y:S02]  /*44a0*/  UMOV UR8, 0xffff ;  /* 0x0000ffff00087882 */ /* 0x000fe40000000000 */
[----:B------:R-:W-:-:S06]  /*44b0*/  UMOV UR4, 0x1 ;  /* 0x0000000100047882 */ /* 0x000fcc0000000000 */
[----:B------:R-:W-:Y:S01]  /*44c0*/  @!P0 SYNCS.ARRIVE.TRANS64.RED.A1T0 RZ, [UR5], RZ ;  /* 0x000000ffffff89a7 */ /* 0x000fe20008100405 */
[----:B------:R-:W-:Y:S01]  /*44d0*/  NOP ;  /* 0x0000000000007918 */ /* 0x000fe20000000000 */
[----:B-1----:R-:W1:Y:S01]  /*44e0*/  LDS R0, [UR6+0x14] ;  /* 0x00001406ff007984 */ /* 0x002e620008000800 */
[----:B------:R-:W-:-:S04]  /*44f0*/  ULOP3.LUT UR5, UR21, 0xffff, URZ, 0xc0, !UPT ;  /* 0x0000ffff15057892 */ /* 0x000fc8000f8ec0ff */
[----:B------:R-:W-:-:S04]  /*4500*/  USHF.R.U32.HI UR5, URZ, 0x5, UR5 ;  /* 0x00000005ff057899 */ /* 0x000fc80008011605 */
[----:B------:R-:W-:Y:S02]  /*4510*/  USHF.L.U32 UR8, UR8, UR5, URZ ;  /* 0x0000000508087299 */ /* 0x000fe400080006ff */
[----:B------:R-:W-:-:S04]  /*4520*/  USHF.L.U32 UR4, UR4, UR5, URZ ;  /* 0x0000000504047299 */ /* 0x000fc800080006ff */
[----:B-1----:R-:W-:-:S04]  /*4530*/  LOP3.LUT R0, R0, UR8, RZ, 0xc0, !PT ;  /* 0x0000000800007c12 */ /* 0x002fc8000f8ec0ff */
[----:B------:R-:W-:-:S13]  /*4540*/  ISETP.NE.AND P0, PT, R0, UR8, PT ;  /* 0x0000000800007c0c */ /* 0x000fda000bf05270 */
[----:B------:R-:W-:Y:S05]  /*4550*/  @P0 BRA `(.L_x_92) ;  /* 0x0000000000580947 */ /* 0x000fea0003800000 */
[----:B------:R-:W1:Y:S02]  /*4560*/  LDS R0, [UR6+0x18] ;  /* 0x00001806ff007984 */ /* 0x000e640008000800 */
[----:B-1----:R-:W-:-:S04]  /*4570*/  LOP3.LUT R0, R0, UR4, RZ, 0xc0, !PT ;  /* 0x0000000400007c12 */ /* 0x002fc8000f8ec0ff */
[----:B------:R-:W-:-:S13]  /*4580*/  ISETP.NE.AND P0, PT, R0, UR4, PT ;  /* 0x0000000400007c0c */ /* 0x000fda000bf05270 */
[----:B------:R-:W-:Y:S05]  /*4590*/  @P0 BRA `(.L_x_93) ;  /* 0x00000000003c0947 */ /* 0x000fea0003800000 */
[----:B------:R-:W1:Y:S01]  /*45a0*/  S2R R2, SR_LANEID ;  /* 0x0000000000027919 */ /* 0x000e620000000000 */
[----:B------:R-:W-:Y:S01]  /*45b0*/  ULOP3.LUT UR8, URZ, UR8, URZ, 0x33, !UPT ;  /* 0x00000008ff087292 */ /* 0x000fe2000f8e33ff */
[----:B------:R-:W-:Y:S01]  /*45c0*/  LOP3.LUT R4, RZ, UR4, RZ, 0x33, !PT ;  /* 0x00000004ff047c12 */ /* 0x000fe2000f8e33ff */
[----:B------:R-:W-:Y:S02]  /*45d0*/  VOTEU.ANY UR7, UPT, PT ;  /* 0x0000000000077886 */ /* 0x000fe400038e0100 */
[----:B------:R-:W-:Y:S01]  /*45e0*/  UFLO.U32 UR7, UR7 ;  /* 0x00000007000772bd */ /* 0x000fe200080e0000 */
[----:B------:R-:W2:Y:S01]  /*45f0*/  REDUX UR4, R4 ;  /* 0x00000000040473c4 */ /* 0x000ea20000000000 */
[----:B------:R-:W-:-:S06]  /*4600*/  IMAD.U32 R0, RZ, RZ, UR8 ;  /* 0x00000008ff007e24 */ /* 0x000fcc000f8e00ff */
[----:B------:R1:W-:Y:S01]  /*4610*/  UTCATOMSWS.AND URZ, UR8 ;  /* 0x0000000800ff79e3 */ /* 0x0003e20008000000 */
[----:B------:R-:W3:Y:S01]  /*4620*/  REDUX UR5, R0 ;  /* 0x00000000000573c4 */ /* 0x000ee20000000000 */
[----:B-1----:R-:W-:Y:S01]  /*4630*/  ISETP.EQ.U32.AND P0, PT, R2, UR7, PT ;  /* 0x0000000702007c0c */ /* 0x002fe2000bf02070 */
[----:B--2---:R-:W-:Y:S01]  /*4640*/  IMAD.U32 R2, RZ, RZ, UR4 ;  /* 0x00000004ff027e24 */ /* 0x004fe2000f8e00ff */
[----:B---3--:R-:W-:-:S11]  /*4650*/  MOV R3, UR5 ;  /* 0x0000000500037c02 */ /* 0x008fd60008000f00 */
[----:B------:R1:W-:Y:S04]  /*4660*/  @P0 ATOMS.AND RZ, [UR6+0x14], R3 ;  /* 0x00001403ffff098c */ /* 0x0003e8000a800006 */
[----:B------:R1:W-:Y:S01]  /*4670*/  @P0 ATOMS.AND RZ, [UR6+0x18], R2 ;  /* 0x00001802ffff098c */ /* 0x0003e2000a800006 */
[----:B------:R-:W-:Y:S05]  /*4680*/  BRA `(.L_x_94) ;  /* 0x0000000000147947 */ /* 0x000fea0003800000 */
.L_x_93:
[----:B------:R-:W-:Y:S02]  /*4690*/  MOV R2, 0x46b0 ;  /* 0x000046b000027802 */ /* 0x000fe40000000f00 */
[----:B---345:R-:W-:Y:S05]  /*46a0*/  CALL.REL.NOINC `($__internal_0_$__cuda_sm10x_tcgen05_guardrail_trap_col_being_dealloced_not_returned_by_alloc) ;  /* 0x0000005800447944 */ /* 0x038fea0003c00000 */
[----:B------:R-:W-:Y:S05]  /*46b0*/  BRA `(.L_x_94) ;  /* 0x0000000000087947 */ /* 0x000fea0003800000 */
.L_x_92:
[----:B------:R-:W-:Y:S02]  /*46c0*/  MOV R2, 0x46e0 ;  /* 0x000046e000027802 */ /* 0x000fe40000000f00 */
[----:B---345:R-:W-:Y:S05]  /*46d0*/  CALL.REL.NOINC `($__internal_2_$__cuda_sm10x_tcgen05_guardrail_trap_unallocated_columns_being_dealloced) ;  /* 0x0000005800507944 */ /* 0x038fea0003c00000 */
.L_x_94:
[----:B------:R-:W-:Y:S01]  /*46e0*/  NOP ;  /* 0x0000000000007918 */ /* 0x000fe20000000000 */
[----:B----4-:R-:W-:Y:S05]  /*46f0*/  EXIT ;  /* 0x000000000000794d */ /* 0x010fea0003800000 */
.L_x_65:
[----:B------:R-:W-:-:S09]  /*4700*/  UISETP.NE.OR UP5, UPT, UR10, 0x3, UP5 ;  /* 0x000000030a00788c */ /* 0x000fd2000afa5670 */
[----:B------:R-:W-:Y:S05]  /*4710*/  BRA.U UP5, `(.L_x_95) ;  /* 0x0000001105787547 */ /* 0x000fea000b800000 */
[----:B------:R-:W1:Y:S01]  /*4720*/  LDC R0, c[0x0][0xb30] ;  /* 0x0002cc00ff007b82 */ /* 0x000e620000000800 */
[----:B------:R-:W2:Y:S01]  /*4730*/  LDCU.64 UR8, c[0x0][0x888] ;  /* 0x00011100ff0877ac */ /* 0x000ea20008000a00 */
[----:B------:R-:W-:Y:S02]  /*4740*/  HFMA2 R29, -RZ, RZ, 0, 0 ;  /* 0x00000000ff1d7431 */ /* 0x000fe400000001ff */
[----:B------:R-:W-:Y:S01]  /*4750*/  IMAD.MOV.U32 R31, RZ, RZ, 0x1 ;  /* 0x00000001ff1f7424 */ /* 0x000fe200078e00ff */
[----:B------:R-:W-:Y:S01]  /*4760*/  MOV R27, 0x1000 ;  /* 0x00001000001b7802 */ /* 0x000fe20000000f00 */
[----:B------:R-:W3:Y:S01]  /*4770*/  LDCU.64 UR4, c[0x0][0x890] ;  /* 0x00011200ff0477ac */ /* 0x000ee20008000a00 */
[----:B------:R-:W-:Y:S01]  /*4780*/  IMAD.MOV.U32 R30, RZ, RZ, RZ ;  /* 0x000000ffff1e7224 */ /* 0x000fe200078e00ff */
[----:B------:R-:W4:Y:S01]  /*4790*/  LDC R25, c[0x0][0x370] ;  /* 0x0000dc00ff197b82 */ /* 0x000f220000000800 */
[----:B------:R-:W-:Y:S01]  /*47a0*/  UMOV UR7, 0x400 ;  /* 0x0000040000077882 */ /* 0x000fe20000000000 */
[----:B------:R-:W-:-:S02]  /*47b0*/  UPLOP3.LUT UP1, UPT, UPT, UPT, UPT, 0x40, 0x4 ;  /* 0x000000000004789c */ /* 0x000fc40003f2e870 */
[----:B------:R-:W-:-:S04]  /*47c0*/  ULEA UR7, UR37, UR7, 0x18 ;  /* 0x0000000725077291 */ /* 0x000fc8000f8ec0ff */
[----:B------:R-:W4:Y:S01]  /*47d0*/  LDC R2, c[0x0][0xb0c] ;  /* 0x0002c300ff027b82 */ /* 0x000f220000000800 */
[----:B------:R-:W-:Y:S02]  /*47e0*/  UIADD3 UR13, UPT, UPT, UR7, 0xe8, URZ ;  /* 0x000000e8070d7890 */ /* 0x000fe4000fffe0ff */
[----:B--2---:R-:W-:Y:S02]  /*47f0*/  UISETP.NE.U32.AND UP3, UPT, UR8, URZ, UPT ;  /* 0x000000ff0800728c */ /* 0x004fe4000bf65070 */
[----:B------:R-:W-:Y:S02]  /*4800*/  UIADD3 UR41, UPT, UPT, UR7, 0xd0, URZ ;  /* 0x000000d007297890 */ /* 0x000fe4000fffe0ff */
[----:B---3--:R-:W-:Y:S01]  /*4810*/  UISETP.NE.U32.AND UP4, UPT, UR4, URZ, UPT ;  /* 0x000000ff0400728c */ /* 0x008fe2000bf85070 */
[----:B------:R-:W2:Y:S01]  /*4820*/  LDC R24, c[0x0][0xb20] ;  /* 0x0002c800ff187b82 */ /* 0x000ea20000000800 */
[----:B-1----:R-:W-:Y:S01]  /*4830*/  ISETP.NE.AND P1, PT, R0, 0x1, PT ;  /* 0x000000010000780c */ /* 0x002fe20003f25270 */
[----:B------:R-:W-:-:S02]  /*4840*/  UISETP.NE.AND.EX UP3, UPT, UR9, URZ, UPT, UP3 ;  /* 0x000000ff0900728c */ /* 0x000fc4000bf65330 */
[----:B------:R-:W-:Y:S02]  /*4850*/  UIADD3 UR33, UPT, UPT, UR7, 0xd8, URZ ;  /* 0x000000d807217890 */ /* 0x000fe4000fffe0ff */
[----:B------:R-:W-:Y:S02]  /*4860*/  UIADD3 UR25, UPT, UPT, UR7, 0xe0, URZ ;  /* 0x000000e007197890 */ /* 0x000fe4000fffe0ff */
[----:B------:R-:W1:Y:S01]  /*4870*/  LDC.64 R32, c[0x0][0x348] ;  /* 0x0000d200ff207b82 */ /* 0x000e620000000a00 */
[----:B------:R-:W-:Y:S02]  /*4880*/  UPRMT UR13, UR37, 0x654, UR13 ;  /* 0x00000654250d7896 */ /* 0x000fe4000800000d */
[----:B------:R-:W-:-:S05]  /*4890*/  UISETP.NE.AND.EX UP4, UPT, UR5, URZ, UPT, UP4 ;  /* 0x000000ff0500728c */ /* 0x000fca000bf85340 */
[----:B------:R-:W3:Y:S08]  /*48a0*/  LDC.64 R16, c[0x0][0xb10] ;  /* 0x0002c400ff107b82 */ /* 0x000ef00000000a00 */
[----:B------:R-:W1:Y:S08]  /*48b0*/  LDC.64 R6, c[0x0][0xb18] ;  /* 0x0002c600ff067b82 */ /* 0x000e700000000a00 */
[----:B------:R-:W1:Y:S08]  /*48c0*/  LDC.64 R4, c[0x0][0xb28] ;  /* 0x0002ca00ff047b82 */ /* 0x000e700000000a00 */
[----:B--2-4-:R-:W1:Y:S02]  /*48d0*/  LDC R26, c[0x0][0x374] ;  /* 0x0000dd00ff1a7b82 */ /* 0x014e640000000800 */
.L_x_106:
[C---:B------:R-:W-:Y:S02]  /*48e0*/  LEA R0, R30.reuse, UR7, 0x3 ;  /* 0x000000071e007c11 */ /* 0x040fe4000f8e18ff */
[----:B------:R-:W-:Y:S02]  /*48f0*/  SHF.L.U32 R3, R29, 0x1f, RZ ;  /* 0x0000001f1d037819 */ /* 0x000fe400000006ff */
[----:B------:R-:W-:Y:S02]  /*4900*/  LEA R20, R30, UR7, 0x4 ;  /* 0x000000071e147c11 */ /* 0x000fe4000f8e20ff */
[----:B--2---:R-:W2:Y:S02]  /*4910*/  SYNCS.PHASECHK.TRANS64.TRYWAIT P0, [R0+URZ+0x120], R3 ;  /* 0x00012003000075a7 */ /* 0x004ea400080011ff */
[----:B--2---:R-:W-:Y:S05]  /*4920*/  @!P0 BRA `(.L_x_96) ;  /* 0x0000005000948947 */ /* 0x004fea0003800000 */
.L_x_240:
[----:B------:R-:W-:Y:S01]  /*4930*/  ISETP.GE.AND P0, PT, R34, 0x1, PT ;  /* 0x000000012200780c */ /* 0x000fe20003f06270 */
[----:B------:R-:W4:Y:S01]  /*4940*/  LDS.128 R20, [R20+0x1b0] ;  /* 0x0001b00014147984 */ /* 0x000f220000000c00 */
[----:B--2---:R-:W-:Y:S01]  /*4950*/  VIADD R0, R0, 0x130 ;  /* 0x0000013000007836 */ /* 0x004fe20000000000 */
[----:B------:R-:W-:Y:S01]  /*4960*/  @!PT LDS RZ, [RZ] ;  /* 0x00000000fffff984 */ /* 0x000fe20000000800 */
[----:B------:R-:W-:Y:S01]  /*4970*/  @!PT LDS RZ, [RZ] ;  /* 0x00000000fffff984 */ /* 0x000fe20000000800 */
[----:B------:R-:W-:Y:S01]  /*4980*/  @!PT LDS RZ, [RZ] ;  /* 0x00000000fffff984 */ /* 0x000fe20000000800 */
[----:B------:R-:W-:Y:S01]  /*4990*/  @!PT LDS RZ, [RZ] ;  /* 0x00000000fffff984 */ /* 0x000fe20000000800 */
[----:B------:R2:W-:Y:S06]  /*49a0*/  MEMBAR.ALL.CTA ;  /* 0x0000000000007992 */ /* 0x0005ec0000008000 */
[----:B--2---:R-:W2:Y:S01]  /*49b0*/  FENCE.VIEW.ASYNC.S ;  /* 0x00000000000073c6 */ /* 0x004ea20000000000 */
[----:B------:R-:W-:Y:S04]  /*49c0*/  PRMT R0, RZ, 0x654, R0 ;  /* 0x00000654ff007816 */ /* 0x000fe80000000000 */
[----:B--2---:R2:W-:Y:S01]  /*49d0*/  SYNCS.ARRIVE.TRANS64.RED.A1T0 RZ, [R0+URZ], RZ ;  /* 0x000000ff00ff79a7 */ /* 0x0045e200081004ff */
[----:B----4-:R-:W-:Y:S11]  /*49e0*/  LOP3.LUT P3, RZ, R22, 0x1, RZ, 0xc0, !PT ;  /* 0x0000000116ff7812 */ /* 0x010ff6000786c0ff */
[----:B------:R-:W-:Y:S02]  /*49f0*/  @!UPT UIADD3 URZ, UPT, UPT, URZ, URZ, URZ ;  /* 0x000000fffffff290 */ /* 0x000fe4000fffe0ff */
[----:B------:R-:W-:Y:S02]  /*4a00*/  @P3 MOV R13, R20 ;  /* 0x00000014000d3202 */ /* 0x000fe40000000f00 */
[----:B------:R-:W-:Y:S01]  /*4a10*/  @P3 LOP3.LUT R8, R21, 0xffff, RZ, 0xc0, !PT ;  /* 0x0000ffff15083812 */ /* 0x000fe200078ec0ff */
[----:B--2---:R-:W-:Y:S06]  /*4a20*/  @!P0 BRA `(.L_x_97) ;  /* 0x0000000000a48947 */ /* 0x004fec0003800000 */
[----:B-1----:R-:W-:Y:S01]  /*4a30*/  IMAD.HI.U32 R35, R26, R7, RZ ;  /* 0x000000071a237227 */ /* 0x002fe200078e00ff */
[----:B------:R-:W-:Y:S02]  /*4a40*/  ISETP.NE.AND P0, PT, R6, 0x1, PT ;  /* 0x000000010600780c */ /* 0x000fe40003f05270 */
[----:B------:R-:W-:Y:S01]  /*4a50*/  ISETP.NE.AND P2, PT, R34, 0x1, PT ;  /* 0x000000012200780c */ /* 0x000fe20003f45270 */
[----:B---3--:R-:W-:Y:S01]  /*4a60*/  IMAD.HI.U32 R36, R25, R16, RZ ;  /* 0x0000001019247227 */ /* 0x008fe200078e00ff */
[----:B------:R-:W-:Y:S02]  /*4a70*/  SHF.R.U32.HI R35, RZ, R24, R35 ;  /* 0x00000018ff237219 */ /* 0x000fe40000011623 */
[----:B------:R-:W-:Y:S01]  /*4a80*/  ISETP.NE.AND P4, PT, R2, 0x1, PT ;  /* 0x000000010200780c */ /* 0x000fe20003f85270 */
[----:B------:R-:W-:Y:S01]  /*4a90*/  IMAD.HI.U32 R38, R13, R16, RZ ;  /* 0x000000100d267227 */ /* 0x000fe200078e00ff */
[----:B------:R-:W-:Y:S02]  /*4aa0*/  SHF.R.U32.HI R36, RZ, R17, R36 ;  /* 0x00000011ff247219 */ /* 0x000fe40000011624 */
[----:B------:R-:W-:Y:S01]  /*4ab0*/  SEL R3, R26, R35, !P0 ;  /* 0x000000231a037207 */ /* 0x000fe20004000000 */
[C---:B------:R-:W-:Y:S01]  /*4ac0*/  IMAD.HI.U32 R35, R8.reuse, R7, RZ ;  /* 0x0000000708237227 */ /* 0x040fe200078e00ff */
[----:B------:R-:W-:Y:S02]  /*4ad0*/  SEL R11, R25, R36, !P4 ;  /* 0x00000024190b7207 */ /* 0x000fe40006000000 */
[----:B------:R-:W-:Y:S01]  /*4ae0*/  SHF.R.U32.HI R38, RZ, R17, R38 ;  /* 0x00000011ff267219 */ /* 0x000fe20000011626 */
[----:B-----5:R-:W-:Y:S01]  /*4af0*/  IMAD.HI.U32 R40, R3, R4, RZ ;  /* 0x0000000403287227 */ /* 0x020fe200078e00ff */
[----:B------:R-:W-:Y:S03]  /*4b00*/  SHF.R.U32.HI R35, RZ, R24, R35 ;  /* 0x00000018ff237219 */ /* 0x000fe60000011623 */
[----:B------:R-:W-:Y:S01]  /*4b10*/  IMAD.HI.U32 R36, R11, R4, RZ ;  /* 0x000000040b247227 */ /* 0x000fe200078e00ff */
[----:B------:R-:W-:Y:S02]  /*4b20*/  @P2 SHF.R.U32.HI R3, RZ, R5, R40 ;  /* 0x00000005ff032219 */ /* 0x000fe40000011628 */
[----:B------:R-:W-:Y:S02]  /*4b30*/  SEL R9, R8, R35, !P0 ;  /* 0x0000002308097207 */ /* 0x000fe40004000000 */
[----:B------:R-:W-:Y:S01]  /*4b40*/  @P2 SHF.R.U32.HI R11, RZ, R5, R36 ;  /* 0x00000005ff0b2219 */ /* 0x000fe20000011624 */
[C---:B------:R-:W-:Y:S01]  /*4b50*/  IMAD R10, R34.reuse, R3, RZ ;  /* 0x00000003220a7224 */ /* 0x040fe200078e02ff */
[----:B------:R-:W-:Y:S01]  /*4b60*/  SEL R3, R13, R38, !P4 ;  /* 0x000000260d037207 */ /* 0x000fe20006000000 */
[C---:B------:R-:W-:Y:S03]  /*4b70*/  IMAD.HI.U32 R14, R9.reuse, R4, RZ ;  /* 0x00000004090e7227 */ /* 0x040fe600078e00ff */
[----:B------:R-:W-:Y:S01]  /*4b80*/  ISETP.GE.AND P0, PT, R9, R10, PT ;  /* 0x0000000a0900720c */ /* 0x000fe20003f06270 */
[C---:B------:R-:W-:Y:S01]  /*4b90*/  IMAD R12, R34.reuse, R11, RZ ;  /* 0x0000000b220c7224 */ /* 0x040fe200078e02ff */
[-C--:B------:R-:W-:Y:S04]  /*4ba0*/  SHF.R.U32.HI R14, RZ, R5.reuse, R14 ;  /* 0x00000005ff0e7219 */ /* 0x080fe8000001160e */
[----:B------:R-:W-:Y:S02]  /*4bb0*/  ISETP.GE.OR P0, PT, R3, R12, P0 ;  /* 0x0000000c0300720c */ /* 0x000fe40000706670 */
[----:B------:R-:W-:Y:S05]  /*4bc0*/  SEL R15, R9, R14, !P2 ;  /* 0x0000000e090f7207 */ /* 0x000fea0005000000 */
[----:B------:R-:W-:Y:S04]  /*4bd0*/  IMAD.MOV R14, RZ, RZ, -R15 ;  /* 0x000000ffff0e7224 */ /* 0x000fe800078e0a0f */
[----:B------:R-:W-:Y:S02]  /*4be0*/  IMAD R14, R34, R14, R9 ;  /* 0x0000000e220e7224 */ /* 0x000fe400078e0209 */
[C---:B------:R-:W-:Y:S05]  /*4bf0*/  @!P0 IMAD.HI.U32 R10, R3.reuse, R4, RZ ;  /* 0x00000004030a8227 */ /* 0x040fea00078e00ff */
[----:B------:R-:W-:Y:S04]  /*4c00*/  @!P0 SHF.R.U32.HI R10, RZ, R5, R10 ;  /* 0x00000005ff0a8219 */ /* 0x000fe8000001160a */
[----:B------:R-:W-:Y:S01]  /*4c10*/  @!P0 SEL R0, R3, R10, !P2 ;  /* 0x0000000a03008207 */ /* 0x000fe20005000000 */
[----:B------:R-:W-:Y:S03]  /*4c20*/  IMAD.MOV R10, RZ, RZ, -R3 ;  /* 0x000000ffff0a7224 */ /* 0x000fe600078e0a03 */
[----:B------:R-:W-:Y:S01]  /*4c30*/  @!P0 IADD3 R15, PT, PT, R15, -R0, RZ ;  /* 0x800000000f0f8210 */ /* 0x000fe20007ffe0ff */
[----:B------:R-:W-:Y:S01]  /*4c40*/  @!P0 IMAD R0, R11, R14, R0 ;  /* 0x0000000e0b008224 */ /* 0x000fe200078e0200 */
[----:B------:R-:W-:Y:S01]  /*4c50*/  IADD3 R11, PT, PT, -R9, RZ, RZ ;  /* 0x000000ff090b7210 */ /* 0x000fe20007ffe1ff */
[----:B------:R-:W-:Y:S02]  /*4c60*/  IMAD R13, R2, R10, R13 ;  /* 0x0000000a020d7224 */ /* 0x000fe400078e020d */
[----:B------:R-:W-:Y:S02]  /*4c70*/  @!P0 IMAD R9, R15, R34, R3 ;  /* 0x000000220f098224 */ /* 0x000fe400078e0203 */
[----:B------:R-:W-:Y:S02]  /*4c80*/  @!P0 IMAD.MOV.U32 R3, RZ, RZ, R0 ;  /* 0x000000ffff038224 */ /* 0x000fe400078e0000 */
[----:B------:R-:W-:Y:S02]  /*4c90*/  IMAD R8, R6, R11, R8 ;  /* 0x0000000b06087224 */ /* 0x000fe400078e0208 */
[----:B------:R-:W-:Y:S02]  /*4ca0*/  IMAD R13, R3, R2, R13 ;  /* 0x00000002030d7224 */ /* 0x000fe400078e020d */
[----:B------:R-:W-:Y:S02]  /*4cb0*/  IMAD R8, R9, R6, R8 ;  /* 0x0000000609087224 */ /* 0x000fe400078e0208 */
.L_x_97:
[----:B------:R-:W-:Y:S05]  /*4cc0*/  BRA.U UP1, `(.L_x_98) ;  /* 0x0000000101107547 */ /* 0x000fea000b800000 */
[----:B------:R-:W-:Y:S04]  /*4cd0*/  MOV R0, UR6 ;  /* 0x0000000600007c02 */ /* 0x000fe80008000f00 */
[----:B------:R-:W-:Y:S04]  /*4ce0*/  SHF.L.U32 R3, R0, 0x1f, RZ ;  /* 0x0000001f00037819 */ /* 0x000fe800000006ff */
[----:B------:R-:W2:Y:S02]  /*4cf0*/  SYNCS.PHASECHK.TRANS64.TRYWAIT P0, [UR7+0x118], R3 ;  /* 0x00011803ff0075a7 */ /* 0x000ea40008001107 */
[----:B--2---:R-:W-:Y:S05]  /*4d00*/  @!P0 BRA `(.L_x_99) ;  /* 0x0000004c00b08947 */ /* 0x004fea0003800000 */
.L_x_98:
[----:B------:R-:W-:Y:S02]  /*4d10*/  R2UR UR42, R18 ;  /* 0x00000000122a72ca */ /* 0x000fe400000e0000 */
[----:B------:R-:W-:Y:S02]  /*4d20*/  R2UR UR43, R19 ;  /* 0x00000000132b72ca */ /* 0x000fe400000e0000 */
[----:B------:R-:W-:Y:S02]  /*4d30*/  ISETP.NE.U32.AND P2, PT, RZ, UR4, PT ;  /* 0x00000004ff007c0c */ /* 0x000fe4000bf45070 */
[----:B------:R-:W-:Y:S02]  /*4d40*/  SHF.L.U32 R12, R31, 0x1f, RZ ;  /* 0x0000001f1f0c7819 */ /* 0x000fe400000006ff */
[----:B------:R-:W-:Y:S05]  /*4d50*/  ISETP.NE.AND.EX P2, PT, RZ, UR5, PT, P2 ;  /* 0x00000005ff007c0c */ /* 0x000fea000bf45320 */
[----:B------:R-:W-:Y:S02]  /*4d60*/  USHF.L.U32 UR42, UR42, 0x7, URZ ;  /* 0x000000072a2a7899 */ /* 0x000fe400080006ff */
[----:B------:R-:W-:Y:S01]  /*4d70*/  USHF.L.U32 UR43, UR43, 0x6, URZ ;  /* 0x000000062b2b7899 */ /* 0x000fe200080006ff */
[----:B------:R-:W-:Y:S11]  /*4d80*/  BRA.U !UP4, `(.L_x_100) ;  /* 0x000000010c347547 */ /* 0x000ff6000b800000 */
[----:B------:R-:W-:Y:S01]  /*4d90*/  UPLOP3.LUT UP0, UPT, UPT, UPT, UP3, 0x80, 0x8 ;  /* 0x000000000008789c */ /* 0x000fe20003f0f030 */
[----:B--2---:R-:W-:Y:S02]  /*4da0*/  HFMA2 R0, -RZ, RZ, 0, 5.9604644775390625e-08 ;  /* 0x00000001ff007431 */ /* 0x004fe400000001ff */
[----:B------:R-:W-:Y:S03]  /*4db0*/  IMAD.MOV.U32 R89, RZ, RZ, 0x1 ;  /* 0x00000001ff597424 */ /* 0x000fe600078e00ff */
[----:B------:R-:W-:Y:S05]  /*4dc0*/  PLOP3.LUT P0, PT, PT, PT, UP0, 0x80, 0x8 ;  /* 0x000000000008781c */ /* 0x000fea0003f0f008 */
[----:B------:R-:W2:Y:S01]  /*4dd0*/  @UP0 LDCU.64 UR10, c[0x0][0x888] ;  /* 0x00011100ff0a07ac */ /* 0x000ea20008000a00 */
[----:B------:R-:W-:Y:S07]  /*4de0*/  @UP0 UIMAD UR8, UR36, UR4, URZ ;  /* 0x00000004240802a4 */ /* 0x000fee000f8e02ff */
[----:B------:R-:W-:Y:S01]  /*4df0*/  @!P0 PRMT R89, R0, 0x7610, R89 ;  /* 0x0000761000598816 */ /* 0x000fe20000000059 */
[----:B--2---:R-:W-:Y:S03]  /*4e00*/  @UP0 UIMAD.WIDE UR10, UR8, 0x4, UR10 ;  /* 0x00000004080a08a5 */ /* 0x004fe6000f8e020a */
[----:B------:R-:W2:Y:S03]  /*4e10*/  @!UP0 LDCU UR8, c[0x0][0x880] ;  /* 0x00011000ff0887ac */ /* 0x000ea60008000800 */
[----:B------:R-:W-:Y:S01]  /*4e20*/  IMAD.U32 R10, RZ, RZ, UR10 ;  /* 0x0000000aff0a7e24 */ /* 0x000fe2000f8e00ff */
[----:B------:R-:W-:Y:S05]  /*4e30*/  MOV R11, UR11 ;  /* 0x0000000b000b7c02 */ /* 0x000fea0008000f00 */
[----:B-----5:R4:W5:Y:S02]  /*4e40*/  @P0 LDG.E R63, desc[UR38][R10.64] ;  /* 0x000000260a3f0981 */ /* 0x020964000c1e1900 */
[----:B--2-4-:R-:W-:Y:S07]  /*4e50*/  @!P0 IMAD.U32 R63, RZ, RZ, UR8 ;  /* 0x00000008ff3f8e24 */ /* 0x014fee000f8e00ff */
.L_x_100:
[----:B-----5:R-:W-:Y:S01]  /*4e60*/  @!P2 FSETP.EQ.AND P0, PT, R63, RZ, PT ;  /* 0x000000ff3f00a20b */ /* 0x020fe20003f02000 */
[----:B------:R-:W-:Y:S01]  /*4e70*/  @!UPT UIADD3 URZ, UPT, UPT, URZ, URZ, URZ ;  /* 0x000000fffffff290 */ /* 0x000fe2000fffe0ff */
[----:B------:R-:W-:Y:S11]  /*4e80*/  @!P2 BRA `(.L_x_101) ;  /* 0x000000000014a947 */ /* 0x000ff60003800000 */
[----:B------:R-:W-:Y:S02]  /*4e90*/  LOP3.LUT P2, RZ, R89, 0xff, RZ, 0xc0, !PT ;  /* 0x000000ff59ff7812 */ /* 0x000fe4000784c0ff */
[----:B------:R-:W-:Y:S04]  /*4ea0*/  PLOP3.LUT P0, PT, PT, PT, UP0, 0x80, 0x8 ;  /* 0x000000000008781c */ /* 0x000fe80003f0f008 */
[----:B------:R-:W-:Y:S07]  /*4eb0*/  PLOP3.LUT P0, PT, P0, PT, PT, 0x8, 0x80 ;  /* 0x000000000080781c */ /* 0x000fee000070e170 */
[----:B------:R-:W-:Y:S11]  /*4ec0*/  @P2 FSETP.EQ.AND P0, PT, R63, RZ, PT ;  /* 0x000000ff3f00220b */ /* 0x000ff60003f02000 */
[----:B------:R-:W-:Y:S02]  /*4ed0*/  @!UPT UIADD3 URZ, UPT, UPT, URZ, URZ, URZ ;  /* 0x000000fffffff290 */ /* 0x000fe4000fffe0ff */
.L_x_101:
[----:B------:R-:W4:Y:S01]  /*4ee0*/  SYNCS.PHASECHK.TRANS64.TRYWAIT P2, [UR7+0xf0], R12 ;  /* 0x0000f00cff0075a7 */ /* 0x000f220008041107 */
[----:B------:R-:W-:Y:S04]  /*4ef0*/  ELECT P4, URZ, PT ;  /* 0x0000000000ff782f */ /* 0x000fe80003880000 */
[----:B------:R-:W-:Y:S11]  /*4f00*/  PLOP3.LUT P4, PT, P0, P4, PT, 0xf2, 0x2f ;  /* 0x00000000002f781c */ /* 0x000ff60000789e72 */
[----:B------:R-:W-:Y:S02]  /*4f10*/  @!UPT UIADD3 URZ, UPT, UPT, URZ, URZ, URZ ;  /* 0x000000fffffff290 */ /* 0x000fe4000fffe0ff */
[----:B-1----:R-:W-:Y:S05]  /*4f20*/  @!P4 IADD3 R9, P0, PT, R32, 0x580, RZ ;  /* 0x000005802009c810 */ /* 0x002fea0007f1e0ff */
[----:B--2---:R-:W-:Y:S01]  /*4f30*/  @!P4 IMAD.X R0, RZ, RZ, R33, P0 ;  /* 0x000000ffff00c224 */ /* 0x004fe200000e0621 */
[----:B----4-:R-:W-:Y:S07]  /*4f40*/  @!P2 BRA `(.L_x_102) ;  /* 0x0000004c0038a947 */ /* 0x010fee0003800000 */
.L_x_243:
[----:B------:R-:W-:Y:S01]  /*4f50*/  @!P4 R2UR UR9, R9 ;  /* 0x000000000909c2ca */ /* 0x000fe200000e0000 */
[----:B------:R-:W-:Y:S01]  /*4f60*/  VOTEU.ALL UP1, P4 ;  /* 0x0000000000ff7886 */ /* 0x000fe20002020000 */
[----:B------:R-:W-:Y:S01]  /*4f70*/  @!P4 R2UR UR8, R0 ;  /* 0x000000000008c2ca */ /* 0x000fe200000e0000 */
[----:B------:R-:W-:Y:S01]  /*4f80*/  VOTEU.ALL UP2, P4 ;  /* 0x0000000000ff7886 */ /* 0x000fe20002040000 */
[----:B------:R-:W-:Y:S01]  /*4f90*/  UMOV UR16, 0x0 ;  /* 0x0000000000107882 */ /* 0x000fe20000000000 */
[----:B------:R-:W-:Y:S01]  /*4fa0*/  UMOV UR17, 0x10000000 ;  /* 0x1000000000117882 */ /* 0x000fe20000000000 */
[----:B------:R-:W-:Y:S01]  /*4fb0*/  @!UP1 UIADD3 UR40, UPT, UPT, UR7, 0x200, URZ ;  /* 0x0000020007289890 */ /* 0x000fe2000fffe0ff */
[----:B------:R-:W-:Y:S01]  /*4fc0*/  @!P4 IMAD.MOV.U32 R0, RZ, RZ, 0x1000 ;  /* 0x00001000ff00c424 */ /* 0x000fe200078e00ff */
[----:B------:R-:W-:Y:S01]  /*4fd0*/  UMOV UR44, UR36 ;  /* 0x00000024002c7c82 */ /* 0x000fe20008000000 */
[----:B------:R-:W-:Y:S01]  /*4fe0*/  @!UP1 UIADD3 UR10, UPT, UPT, UR42, 0x40, URZ ;  /* 0x000000402a0a9890 */ /* 0x000fe2000fffe0ff */
[----:B------:R-:W-:Y:S01]  /*4ff0*/  @!P4 IADD3 R9, P0, PT, R32, 0x580, RZ ;  /* 0x000005802009c810 */ /* 0x000fe20007f1e0ff */
[----:B------:R-:W-:Y:S01]  /*5000*/  UMOV UR11, UR43 ;  /* 0x0000002b000b7c82 */ /* 0x000fe20008000000 */
[----:B------:R-:W-:Y:S01]  /*5010*/  UMOV UR12, UR36 ;  /* 0x00000024000c7c82 */ /* 0x000fe20008000000 */
[----:B------:R-:W-:Y:S01]  /*5020*/  IMAD.U32 R10, RZ, RZ, UR9 ;  /* 0x00000009ff0a7e24 */ /* 0x000fe2000f8e00ff */
[----:B------:R-:W-:Y:S01]  /*5030*/  UMOV UR9, UR41 ;  /* 0x0000002900097c82 */ /* 0x000fe20008000000 */
[----:B------:R-:W-:Y:S01]  /*5040*/  IMAD.U32 R11, RZ, RZ, UR8 ;  /* 0x00000008ff0b7e24 */ /* 0x000fe2000f8e00ff */
[----:B------:R-:W-:Y:S02]  /*5050*/  @!UP1 UIADD3 UR8, UPT, UPT, UR7, 0xa00, URZ ;  /* 0x00000a0007089890 */ /* 0x000fe4000fffe0ff */
[----:B------:R-:W-:Y:S01]  /*5060*/  @!P4 R2UR UR18, R10 ;  /* 0x000000000a12c2ca */ /* 0x000fe200000e0000 */
[----:B------:R-:W-:Y:S01]  /*5070*/  VOTEU.ALL UP1, P4 ;  /* 0x0000000000ff7886 */ /* 0x000fe20002020000 */
[----:B------:R-:W-:Y:S01]  /*5080*/  @!P4 R2UR UR19, R11 ;  /* 0x000000000b13c2ca */ /* 0x000fe200000e0000 */
[----:B------:R-:W-:Y:S11]  /*5090*/  UPRMT UR14, UR37, 0x654, UR41 ;  /* 0x00000654250e7896 */ /* 0x000ff60008000029 */
[----:B------:R-:W-:Y:S01]  /*50a0*/  @!UPT UIADD3 URZ, UPT, UPT, URZ, URZ, URZ ;  /* 0x000000fffffff290 */ /* 0x000fe2000fffe0ff */
[----:B------:R2:W-:Y:S01]  /*50b0*/  @!UP2 UTMALDG.3D [UR40], [UR18], desc[UR16] ;  /* 0x000010281200a5b4 */ /* 0x0005e20008011000 */
[----:B------:R2:W-:Y:S01]  /*50c0*/  @!UP1 UTMALDG.3D [UR8], [UR18], desc[UR16] ;  /* 0x00001008120095b4 */ /* 0x0005e20008011000 */
[----:B------:R4:W-:Y:S01]  /*50d0*/  @!P4 SYNCS.ARRIVE.TRANS64.RED.A0TR RZ, [UR7+0xd0], R0 ;  /* 0x0000d000ffffc9a7 */ /* 0x0009e20008300407 */
[----:B------:R-:W-:Y:S01]  /*50e0*/  SYNCS.ARRIVE.TRANS64.RED.A1T0 RZ, [UR14], RZ ;  /* 0x000000ffffff79a7 */ /* 0x000fe2000810040e */
[----:B----4-:R-:W-:Y:S01]  /*50f0*/  @!P4 IMAD.X R0, RZ, RZ, R33, P0 ;  /* 0x000000ffff00c224 */ /* 0x010fe200000e0621 */
[----:B------:R-:W4:Y:S02]  /*5100*/  SYNCS.PHASECHK.TRANS64.TRYWAIT P2, [UR7+0xf8], R12 ;  /* 0x0000f80cff0075a7 */ /* 0x000f240008041107 */
[----:B--2-4-:R-:W-:Y:S05]  /*5110*/  @!P2 BRA `(.L_x_103) ;  /* 0x0000004800dca947 */ /* 0x014fea0003800000 */
.L_x_245:
        /* <DEDUP_REMOVED lines=8> */
[----:B------:R-:W-:Y:S01]  /*51a0*/  @!UP1 UIADD3 UR32, UPT, UPT, UR7, 0x1200, URZ ;  /* 0x0000120007209890 */ /* 0x000fe2000fffe0ff */
[----:B------:R-:W-:Y:S01]  /*51b0*/  @!P4 IADD3 R19, P0, PT, R32, 0x580, RZ ;  /* 0x000005802013c810 */ /* 0x000fe20007f1e0ff */
[----:B------:R-:W-:Y:S01]  /*51c0*/  UMOV UR35, UR43 ;  /* 0x0000002b00237c82 */ /* 0x000fe20008000000 */
[----:B------:R-:W-:Y:S02]  /*51d0*/  @!UP1 UIADD3 UR10, UPT, UPT, UR42, 0x50, URZ ;  /* 0x000000502a0a9890 */ /* 0x000fe4000fffe0ff */
[----:B------:R-:W-:Y:S01]  /*51e0*/  IMAD.U32 R10, RZ, RZ, UR9 ;  /* 0x00000009ff0a7e24 */ /* 0x000fe2000f8e00ff */
[----:B------:R-:W-:Y:S01]  /*51f0*/  UMOV UR9, UR33 ;  /* 0x0000002100097c82 */ /* 0x000fe20008000000 */
[----:B------:R-:W-:Y:S01]  /*5200*/  IMAD.U32 R11, RZ, RZ, UR8 ;  /* 0x00000008ff0b7e24 */ /* 0x000fe2000f8e00ff */
[----:B------:R-:W-:Y:S01]  /*5210*/  @!UP1 UIADD3 UR8, UPT, UPT, UR7, 0x1a00, URZ ;  /* 0x00001a0007089890 */ /* 0x000fe2000fffe0ff */
[----:B------:R-:W-:Y:S01]  /*5220*/  @!P4 IMAD.X R18, RZ, RZ, R33, P0 ;  /* 0x000000ffff12c224 */ /* 0x000fe200000e0621 */
[----:B------:R-:W-:Y:S01]  /*5230*/  @!P4 R2UR UR18, R10 ;  /* 0x000000000a12c2ca */ /* 0x000fe200000e0000 */
[----:B------:R-:W-:Y:S01]  /*5240*/  VOTEU.ALL UP1, P4 ;  /* 0x0000000000ff7886 */ /* 0x000fe20002020000 */
[----:B------:R-:W-:Y:S01]  /*5250*/  @!P4 R2UR UR19, R11 ;  /* 0x000000000b13c2ca */ /* 0x000fe200000e0000 */
[----:B------:R-:W-:Y:S01]  /*5260*/  UMOV UR11, UR43 ;  /* 0x0000002b000b7c82 */ /* 0x000fe20008000000 */
[----:B------:R-:W-:Y:S01]  /*5270*/  UMOV UR12, UR36 ;  /* 0x00000024000c7c82 */ /* 0x000fe20008000000 */
[----:B------:R-:W-:Y:S10]  /*5280*/  UPRMT UR14, UR37, 0x654, UR33 ;  /* 0x00000654250e7896 */ /* 0x000ff40008000021 */
[----:B------:R2:W-:Y:S01]  /*5290*/  @!UP2 UTMALDG.3D [UR32], [UR18], desc[UR16] ;  /* 0x000010201200a5b4 */ /* 0x0005e20008011000 */
[----:B------:R2:W-:Y:S01]  /*52a0*/  @!UP1 UTMALDG.3D [UR8], [UR18], desc[UR16] ;  /* 0x00001008120095b4 */ /* 0x0005e20008011000 */
[----:B------:R2:W-:Y:S01]  /*52b0*/  @!P4 SYNCS.ARRIVE.TRANS64.RED.A0TR RZ, [UR7+0xd8], R0 ;  /* 0x0000d800ffffc9a7 */ /* 0x0005e20008300407 */
[----:B------:R-:W-:Y:S01]  /*52c0*/  SYNCS.ARRIVE.TRANS64.RED.A1T0 RZ, [UR14], RZ ;  /* 0x000000ffffff79a7 */ /* 0x000fe2000810040e */
[----:B------:R-:W4:Y:S02]  /*52d0*/  SYNCS.PHASECHK.TRANS64.TRYWAIT P2, [UR7+0x100], R12 ;  /* 0x0001000cff0075a7 */ /* 0x000f240008041107 */
[----:B--2-4-:R-:W-:Y:S05]  /*52e0*/  @!P2 BRA `(.L_x_104) ;  /* 0x000000480080a947 */ /* 0x014fea0003800000 */
.L_x_247:
[----:B------:R-:W2:Y:S01]  /*52f0*/  LDC.64 R14, c[0x0][0xb10] ;  /* 0x0002c400ff0e7b82 */ /* 0x000ea20000000a00 */
[----:B------:R-:W-:Y:S01]  /*5300*/  @!P4 R2UR UR9, R19 ;  /* 0x000000001309c2ca */ /* 0x000fe200000e0000 */
[----:B------:R-:W-:Y:S01]  /*5310*/  VOTEU.ALL UP1, P4 ;  /* 0x0000000000ff7886 */ /* 0x000fe20002020000 */
[----:B------:R-:W-:Y:S01]  /*5320*/  @!P4 R2UR UR8, R18 ;  /* 0x000000001208c2ca */ /* 0x000fe200000e0000 */
[----:B------:R-:W-:Y:S01]  /*5330*/  VOTEU.ALL UP2, P4 ;  /* 0x0000000000ff7886 */ /* 0x000fe20002040000 */
[----:B------:R-:W-:Y:S03]  /*5340*/  UMOV UR16, 0x0 ;  /* 0x0000000000107882 */ /* 0x000fe60000000000 */
[----:B------:R-:W4:Y:S01]  /*5350*/  LDC.64 R10, c[0x0][0xb18] ;  /* 0x0002c600ff0a7b82 */ /* 0x000f220000000a00 */
[----:B------:R-:W-:Y:S01]  /*5360*/  @!UP1 UIADD3 UR26, UPT, UPT, UR42, 0x20, URZ ;  /* 0x000000202a1a9890 */ /* 0x000fe2000fffe0ff */
[----:B------:R-:W-:Y:S01]  /*5370*/  @P3 SHF.R.U32.HI R28, RZ, 0x10, R21 ;  /* 0x00000010ff1c3819 */ /* 0x000fe20000011615 */
[----:B------:R-:W-:Y:S01]  /*5380*/  @!UP1 UIADD3 UR24, UPT, UPT, UR7, 0x2200, URZ ;  /* 0x0000220007189890 */ /* 0x000fe2000fffe0ff */
[----:B------:R-:W-:Y:S01]  /*5390*/  VIADD R30, R30, 0x1 ;  /* 0x000000011e1e7836 */ /* 0x000fe20000000000 */
[----:B------:R-:W-:Y:S03]  /*53a0*/  UMOV UR17, 0x10000000 ;  /* 0x1000000000117882 */ /* 0x000fe60000000000 */
[----:B------:R-:W5:Y:S01]  /*53b0*/  @!P1 LDC R0, c[0x0][0xb20] ;  /* 0x0002c800ff009b82 */ /* 0x000f620000000800 */
[----:B------:R-:W-:Y:S01]  /*53c0*/  UMOV UR27, UR43 ;  /* 0x0000002b001b7c82 */ /* 0x000fe20008000000 */
[----:B------:R-:W-:Y:S01]  /*53d0*/  IMAD.U32 R18, RZ, RZ, UR9 ;  /* 0x00000009ff127e24 */ /* 0x000fe2000f8e00ff */
[----:B------:R-:W-:Y:S05]  /*53e0*/  UMOV UR28, UR36 ;  /* 0x00000024001c7c82 */ /* 0x000fea0008000000 */
[----:B-1----:R-:W1:Y:S01]  /*53f0*/  @!P1 LDC R3, c[0x0][0xb0c] ;  /* 0x0002c300ff039b82 */ /* 0x002e620000000800 */
[----:B------:R-:W-:Y:S01]  /*5400*/  IMAD.U32 R19, RZ, RZ, UR8 ;  /* 0x00000008ff137e24 */ /* 0x000fe2000f8e00ff */
[----:B------:R-:W-:Y:S01]  /*5410*/  @!UP1 UIADD3 UR10, UPT, UPT, UR42, 0x60, URZ ;  /* 0x000000602a0a9890 */ /* 0x000fe2000fffe0ff */
[----:B------:R-:W-:Y:S01]  /*5420*/  @!P4 R2UR UR18, R18 ;  /* 0x000000001212c2ca */ /* 0x000fe200000e0000 */
[----:B------:R-:W-:Y:S01]  /*5430*/  @!UP1 UIADD3 UR8, UPT, UPT, UR7, 0x2a00, URZ ;  /* 0x00002a0007089890 */ /* 0x000fe2000fffe0ff */
[----:B------:R-:W-:Y:S01]  /*5440*/  @!P4 IMAD.MOV.U32 R18, RZ, RZ, 0x1000 ;  /* 0x00001000ff12c424 */ /* 0x000fe200078e00ff */
[----:B------:R-:W-:Y:S01]  /*5450*/  @!P4 R2UR UR19, R19 ;  /* 0x000000001313c2ca */ /* 0x000fe200000e0000 */
[----:B------:R-:W-:Y:S01]  /*5460*/  VOTEU.ALL UP1, P4 ;  /* 0x0000000000ff7886 */ /* 0x000fe20002020000 */
[----:B------:R-:W-:Y:S01]  /*5470*/  UMOV UR9, UR25 ;  /* 0x0000001900097c82 */ /* 0x000fe20008000000 */
[----:B------:R-:W-:Y:S01]  /*5480*/  UMOV UR11, UR43 ;  /* 0x0000002b000b7c82 */ /* 0x000fe20008000000 */
[----:B------:R-:W-:Y:S01]  /*5490*/  UMOV UR12, UR36 ;  /* 0x00000024000c7c82 */ /* 0x000fe20008000000 */
[----:B------:R-:W-:Y:S08]  /*54a0*/  UPRMT UR14, UR37, 0x654, UR25 ;  /* 0x00000654250e7896 */ /* 0x000ff00008000019 */
[----:B------:R1:W-:Y:S02]  /*54b0*/  @!UP2 UTMALDG.3D [UR24], [UR18], desc[UR16] ;  /* 0x000010181200a5b4 */ /* 0x0003e40008011000 */
[----:B-1----:R-:W-:Y:S01]  /*54c0*/  @!P1 ISETP.NE.AND P2, PT, R3, 0x1, PT ;  /* 0x000000010300980c */ /* 0x002fe20003f45270 */
[C---:B--2---:R-:W-:Y:S01]  /*54d0*/  @!P1 IMAD.HI.U32 R14, R13.reuse, R14, RZ ;  /* 0x0000000e0d0e9227 */ /* 0x044fe200078e00ff */
[----:B----4-:R-:W-:Y:S01]  /*54e0*/  @!P1 ISETP.NE.AND P0, PT, R10, 0x1, PT ;  /* 0x000000010a00980c */ /* 0x010fe20003f05270 */
[----:B------:R1:W-:Y:S01]  /*54f0*/  @!UP1 UTMALDG.3D [UR8], [UR18], desc[UR16] ;  /* 0x00001008120095b4 */ /* 0x0003e20008011000 */
[----:B------:R1:W-:Y:S01]  /*5500*/  @!P4 SYNCS.ARRIVE.TRANS64.RED.A0TR RZ, [UR7+0xe0], R18 ;  /* 0x0000e012ffffc9a7 */ /* 0x0003e20008300407 */
[C---:B------:R-:W-:Y:S01]  /*5510*/  @!P1 IMAD.HI.U32 R11, R8.reuse, R11, RZ ;  /* 0x0000000b080b9227 */ /* 0x040fe200078e00ff */
[----:B------:R-:W-:Y:S04]  /*5520*/  @!P1 SHF.R.U32.HI R14, RZ, R15, R14 ;  /* 0x0000000fff0e9219 */ /* 0x000fe8000001160e */
[----:B-----5:R-:W-:Y:S02]  /*5530*/  @!P1 SHF.R.U32.HI R9, RZ, R0, R11 ;  /* 0x00000000ff099219 */ /* 0x020fe4000001160b */
[----:B------:R-:W-:Y:S02]  /*5540*/  @!P1 SEL R14, R13, R14, !P2 ;  /* 0x0000000e0d0e9207 */ /* 0x000fe40005000000 */
[----:B------:R-:W-:Y:S05]  /*5550*/  @!P1 SEL R9, R8, R9, !P0 ;  /* 0x0000000908099207 */ /* 0x000fea0004000000 */
[----:B------:R-:W-:Y:S01]  /*5560*/  @!P1 IMAD.IADD R0, R9, 0x1, -R14 ;  /* 0x0000000109009824 */ /* 0x000fe200078e0a0e */
[----:B------:R-:W-:Y:S01]  /*5570*/  SYNCS.ARRIVE.TRANS64.RED.A1T0 RZ, [UR14], RZ ;  /* 0x000000ffffff79a7 */ /* 0x000fe2000810040e */
[----:B------:R-:W-:Y:S02]  /*5580*/  @!P1 IMAD.IADD R9, R14, 0x1, -R9 ;  /* 0x000000010e099824 */ /* 0x000fe400078e0a09 */
[----:B------:R-:W-:Y:S02]  /*5590*/  @!P1 IMAD R13, R0, R3, R13 ;  /* 0x00000003000d9224 */ /* 0x000fe400078e020d */
[----:B------:R-:W-:Y:S01]  /*55a0*/  @!P1 IMAD R8, R9, R10, R8 ;  /* 0x0000000a09089224 */ /* 0x000fe200078e0208 */
[----:B------:R-:W2:Y:S02]  /*55b0*/  SYNCS.PHASECHK.TRANS64.TRYWAIT P5, [UR7+0x108], R12 ;  /* 0x0001080cff0075a7 */ /* 0x000ea400080a1107 */
[----:B-12---:R-:W-:Y:S05]  /*55c0*/  @!P5 BRA `(.L_x_105) ;  /* 0x0000004400e0d947 */ /* 0x006fea0003800000 */
.L_x_249:
[----:B-1----:R-:W-:Y:S01]  /*55d0*/  @!P4 IADD3 R3, P0, PT, R32, 0x580, RZ ;  /* 0x000005802003c810 */ /* 0x002fe20007f1e0ff */
[----:B------:R-:W-:Y:S01]  /*55e0*/  VOTEU.ALL UP1, P4 ;  /* 0x0000000000ff7886 */ /* 0x000fe20002020000 */
[----:B------:R-:W-:Y:S01]  /*55f0*/  VOTEU.ALL UP2, P4 ;  /* 0x0000000000ff7886 */ /* 0x000fe20002040000 */
[----:B------:R-:W-:Y:S01]  /*5600*/  UMOV UR14, 0x0 ;  /* 0x00000000000e7882 */ /* 0x000fe20000000000 */
[----:B------:R-:W-:Y:S01]  /*5610*/  @!P4 R2UR UR9, R3 ;  /* 0x000000000309c2ca */ /* 0x000fe200000e0000 */
[----:B------:R-:W-:Y:S01]  /*5620*/  @!P4 IMAD.X R0, RZ, RZ, R33, P0 ;  /* 0x000000ffff00c224 */ /* 0x000fe200000e0621 */
[----:B------:R-:W-:Y:S01]  /*5630*/  @!UP1 UIADD3 UR17, UPT, UPT, UR7, 0xe8, URZ ;  /* 0x000000e807119890 */ /* 0x000fe2000fffe0ff */
[----:B------:R-:W-:Y:S01]  /*5640*/  ISETP.NE.AND P0, PT, R30, 0x2, PT ;  /* 0x000000021e00780c */ /* 0x000fe20003f05270 */
[----:B------:R-:W-:Y:S01]  /*5650*/  @!UP1 UIADD3 UR18, UPT, UPT, UR42, 0x30, URZ ;  /* 0x000000302a129890 */ /* 0x000fe2000fffe0ff */
[----:B------:R-:W-:Y:S01]  /*5660*/  LOP3.LUT R31, R31, 0x1, RZ, 0x3c, !PT ;  /* 0x000000011f1f7812 */ /* 0x000fe200078e3cff */
[----:B------:R-:W-:Y:S01]  /*5670*/  @!UP1 UIADD3 UR16, UPT, UPT, UR7, 0x3200, URZ ;  /* 0x0000320007109890 */ /* 0x000fe2000fffe0ff */
[----:B------:R-:W-:Y:S01]  /*5680*/  @!P4 R2UR UR8, R0 ;  /* 0x000000000008c2ca */ /* 0x000fe200000e0000 */
[----:B------:R-:W-:Y:S01]  /*5690*/  UMOV UR15, 0x10000000 ;  /* 0x10000000000f7882 */ /* 0x000fe20000000000 */
[----:B------:R-:W-:Y:S01]  /*56a0*/  UMOV UR19, UR43 ;  /* 0x0000002b00137c82 */ /* 0x000fe20008000000 */
[----:B------:R-:W-:Y:S01]  /*56b0*/  UMOV UR20, UR36 ;  /* 0x0000002400147c82 */ /* 0x000fe20008000000 */
[----:B------:R-:W-:Y:S01]  /*56c0*/  @!UP1 UIADD3 UR10, UPT, UPT, UR42, 0x70, URZ ;  /* 0x000000702a0a9890 */ /* 0x000fe2000fffe0ff */
[----:B------:R-:W-:Y:S01]  /*56d0*/  SEL R0, RZ, 0x1, P0 ;  /* 0x00000001ff007807 */ /* 0x000fe20000000000 */
[----:B------:R-:W-:Y:S01]  /*56e0*/  IMAD.U32 R10, RZ, RZ, UR9 ;  /* 0x00000009ff0a7e24 */ /* 0x000fe2000f8e00ff */
[----:B------:R-:W-:Y:S01]  /*56f0*/  UMOV UR11, UR43 ;  /* 0x0000002b000b7c82 */ /* 0x000fe20008000000 */
[----:B------:R-:W-:Y:S01]  /*5700*/  UMOV UR12, UR36 ;  /* 0x00000024000c7c82 */ /* 0x000fe20008000000 */
[----:B------:R-:W-:Y:S01]  /*5710*/  UMOV UR9, UR17 ;  /* 0x0000001100097c82 */ /* 0x000fe20008000000 */
[----:B------:R-:W-:Y:S01]  /*5720*/  @P3 R2UR UR36, R28 ;  /* 0x000000001c2432ca */ /* 0x000fe200000e0000 */
[----:B------:R-:W-:Y:S01]  /*5730*/  IMAD.IADD R18, R8, 0x1, R79 ;  /* 0x0000000108127824 */ /* 0x000fe200078e024f */
[----:B------:R-:W-:Y:S01]  /*5740*/  @!P4 R2UR UR22, R10 ;  /* 0x000000000a16c2ca */ /* 0x000fe200000e0000 */
[----:B------:R-:W-:Y:S01]  /*5750*/  IMAD.U32 R11, RZ, RZ, UR8 ;  /* 0x00000008ff0b7e24 */ /* 0x000fe2000f8e00ff */
[----:B------:R-:W-:Y:S01]  /*5760*/  @!UP1 UIADD3 UR8, UPT, UPT, UR7, 0x3a00, URZ ;  /* 0x00003a0007089890 */ /* 0x000fe2000fffe0ff */
[----:B------:R-:W-:Y:S01]  /*5770*/  LOP3.LUT R29, R29, R0, RZ, 0x3c, !PT ;  /* 0x000000001d1d7212 */ /* 0x000fe200078e3cff */
[----:B------:R-:W-:Y:S01]  /*5780*/  VOTEU.ALL UP1, P4 ;  /* 0x0000000000ff7886 */ /* 0x000fe20002020000 */
[----:B------:R-:W-:Y:S01]  /*5790*/  IMAD.IADD R19, R13, 0x1, R88 ;  /* 0x000000010d137824 */ /* 0x000fe200078e0258 */
[----:B------:R-:W-:Y:S02]  /*57a0*/  @!P4 R2UR UR23, R11 ;  /* 0x000000000b17c2ca */ /* 0x000fe400000e0000 */
[----:B------:R-:W-:Y:S11]  /*57b0*/  SEL R30, R30, RZ, P0 ;  /* 0x000000ff1e1e7207 */ /* 0x000ff60000000000 */
[----:B------:R2:W-:Y:S01]  /*57c0*/  @!UP2 UTMALDG.3D [UR16], [UR22], desc[UR14] ;  /* 0x00000e101600a5b4 */ /* 0x0005e20008011000 */
[----:B------:R2:W-:Y:S01]  /*57d0*/  @!UP1 UTMALDG.3D [UR8], [UR22], desc[UR14] ;  /* 0x00000e08160095b4 */ /* 0x0005e20008011000 */
[----:B------:R2:W-:Y:S01]  /*57e0*/  @!P4 SYNCS.ARRIVE.TRANS64.RED.A0TR RZ, [UR7+0xe8], R27 ;  /* 0x0000e81bffffc9a7 */ /* 0x0005e20008300407 */
[----:B------:R-:W-:Y:S01]  /*57f0*/  UPLOP3.LUT UP1, UPT, UPT, UPT, UPT, 0x80, 0x8 ;  /* 0x000000000008789c */ /* 0x000fe20003f2f070 */
[----:B------:R-:W-:Y:S01]  /*5800*/  SYNCS.ARRIVE.TRANS64.RED.A1T0 RZ, [UR13], RZ ;  /* 0x000000ffffff79a7 */ /* 0x000fe2000810040d */
[----:B------:R-:W-:Y:S09]  /*5810*/  @P3 BRA `(.L_x_106) ;  /* 0xfffffff000303947 */ /* 0x000ff2000383ffff */
[----:B------:R-:W-:-:S04]  /*5820*/  SHF.L.U32 R3, R31, 0x1f, RZ ;  /* 0x0000001f1f037819 */ /* 0x000fc800000006ff */
[----:B------:R-:W1:Y:S02]  /*5830*/  SYNCS.PHASECHK.TRANS64.TRYWAIT P0, [UR7+0xf0], R3 ;  /* 0x0000f003ff0075a7 */ /* 0x000e640008001107 */
[----:B-1----:R-:W-:Y:S05]  /*5840*/  @!P0 BRA `(.L_x_107) ;  /* 0x0000004400588947 */ /* 0x002fea0003800000 */
.L_x_251:
[----:B------:R-:W4:Y:S02]  /*5850*/  SYNCS.PHASECHK.TRANS64.TRYWAIT P0, [UR7+0xf8], R3 ;  /* 0x0000f803ff0075a7 */ /* 0x000f240008001107 */
[----:B----4-:R-:W-:Y:S05]  /*5860*/  @!P0 BRA `(.L_x_108) ;  /* 0x0000004400688947 */ /* 0x010fea0003800000 */
.L_x_253:
[----:B------:R-:W4:Y:S02]  /*5870*/  SYNCS.PHASECHK.TRANS64.TRYWAIT P0, [UR7+0x100], R3 ;  /* 0x00010003ff0075a7 */ /* 0x000f240008001107 */
[----:B----4-:R-:W-:Y:S05]  /*5880*/  @!P0 BRA `(.L_x_109) ;  /* 0x0000004400788947 */ /* 0x010fea0003800000 */
.L_x_255:
[----:B-1----:R-:W-:-:S07]  /*5890*/  MOV R0, UR7 ;  /* 0x0000000700007c02 */ /* 0x002fce0008000f00 */
.L_x_110:
[----:B-1----:R-:W-:-:S04]  /*58a0*/  SHF.L.U32 R3, R31, 0x1f, RZ ;  /* 0x0000001f1f037819 */ /* 0x002fc800000006ff */
[----:B------:R1:W4:Y:S03]  /*58b0*/  SYNCS.PHASECHK.TRANS64.TRYWAIT P0, [R0+URZ+0x108], R3 ;  /* 0x00010803000075a7 */ /* 0x00032600080011ff */
[----:B----4-:R-:W-:Y:S05]  /*58c0*/  @!P0 NANOSLEEP.SYNCS 0x989680 ;  /* 0x009896800000895d */ /* 0x010fea0003900000 */
[----:B------:R-:W4:Y:S02]  /*58d0*/  @!P0 SYNCS.PHASECHK.TRANS64 P0, [R0+URZ+0x108], R3 ;  /* 0x00010803000085a7 */ /* 0x000f2400080010ff */
[----:B--2-4-:R-:W-:Y:S05]  /*58e0*/  @P0 EXIT ;  /* 0x000000000000094d */ /* 0x014fea0003800000 */
[----:B------:R-:W-:Y:S05]  /*58f0*/  BRA `(.L_x_110) ;  /* 0xfffffffc00e87947 */ /* 0x000fea000383ffff */
.L_x_95:
[----:B------:R-:W-:-:S06]  /*5900*/  UISETP.GE.AND UP1, UPT, UR10, 0x4, UPT ;  /* 0x000000040a00788c */ /* 0x000fcc000bf26270 */
[----:B------:R-:W-:-:S13]  /*5910*/  PLOP3.LUT P0, PT, PT, PT, UP1, 0x80, 0x8 ;  /* 0x000000000008781c */ /* 0x000fda0003f0f018 */
[----:B------:R-:W-:Y:S05]  /*5920*/  @!P0 EXIT ;  /* 0x000000000000894d */ /* 0x000fea0003800000 */
[----:B------:R-:W-:Y:S01]  /*5930*/  BAR.SYNC.DEFER_BLOCKING 0x6, 0xa0 ;  /* 0x0182800000007b1d */ /* 0x000fe20000010000 */
[C---:B------:R-:W-:Y:S01]  /*5940*/  IMAD.SHL.U32 R7, R110.reuse, 0x200000, RZ ;  /* 0x002000006e077824 */ /* 0x040fe200078e00ff */
[----:B------:R-:W-:Y:S01]  /*5950*/  CS2R R104, SRZ ;  /* 0x0000000000687805 */ /* 0x000fe2000001ff00 */
[C---:B------:R-:W-:Y:S02]  /*5960*/  IMAD.SHL.U32 R107, R109.reuse, 0x10, RZ ;  /* 0x000000106d6b7824 */ /* 0x040fe400078e00ff */
[C---:B------:R-:W-:Y:S01]  /*5970*/  IMAD.U32 R4, R109.reuse, 0x10000, RZ ;  /* 0x000100006d047824 */ /* 0x040fe200078e00ff */
[----:B------:R-:W-:Y:S02]  /*5980*/  UMOV UR41, 0x400 ;  /* 0x0000040000297882 */ /* 0x000fe40000000000 */
[----:B------:R-:W1:Y:S01]  /*5990*/  LDC R95, c[0x0][0x370] ;  /* 0x0000dc00ff5f7b82 */ /* 0x000e620000000800 */
[----:B------:R-:W-:Y:S01]  /*59a0*/  ULEA UR41, UR37, UR41, 0x18 ;  /* 0x0000002925297291 */ /* 0x000fe2000f8ec0ff */
[----:B------:R-:W-:Y:S01]  /*59b0*/  IMAD.SHL.U32 R2, R109, 0x2, RZ ;  /* 0x000000026d027824 */ /* 0x000fe200078e00ff */
[----:B------:R-:W-:Y:S01]  /*59c0*/  LOP3.LUT R7, R7, 0x200000, RZ, 0xc0, !PT ;  /* 0x0020000007077812 */ /* 0x000fe200078ec0ff */
[----:B------:R-:W-:Y:S01]  /*59d0*/  IMAD.SHL.U32 R3, R110, 0x200, RZ ;  /* 0x000002006e037824 */ /* 0x000fe200078e00ff */
[C---:B------:R-:W-:Y:S01]  /*59e0*/  LOP3.LUT R5, R107.reuse, 0x40, RZ, 0xc0, !PT ;  /* 0x000000406b057812 */ /* 0x040fe200078ec0ff */
[----:B------:R-:W-:Y:S01]  /*59f0*/  IMAD.MOV.U32 R38, RZ, RZ, RZ ;  /* 0x000000ffff267224 */ /* 0x000fe200078e00ff */
[----:B------:R-:W-:Y:S01]  /*5a00*/  LOP3.LUT R0, R107, 0x5b0, RZ, 0xc0, !PT ;  /* 0x000005b06b007812 */ /* 0x000fe200078ec0ff */
[----:B------:R-:W2:Y:S01]  /*5a10*/  LDC R96, c[0x0][0x374] ;  /* 0x0000dd00ff607b82 */ /* 0x000ea20000000800 */
[----:B------:R-:W-:Y:S01]  /*5a20*/  LOP3.LUT R4, R7, 0x400000, R4, 0xf8, !PT ;  /* 0x0040000007047812 */ /* 0x000fe200078ef804 */
[----:B------:R-:W-:Y:S01]  /*5a30*/  IMAD.MOV.U32 R106, RZ, RZ, RZ ;  /* 0x000000ffff6a7224 */ /* 0x000fe200078e00ff */
[----:B------:R-:W-:Y:S01]  /*5a40*/  LOP3.LUT R2, R5, 0x8, R2, 0xf8, !PT ;  /* 0x0000000805027812 */ /* 0x000fe200078ef802 */
[----:B------:R-:W-:Y:S01]  /*5a50*/  IMAD.MOV.U32 R94, RZ, RZ, RZ ;  /* 0x000000ffff5e7224 */ /* 0x000fe200078e00ff */
[----:B------:R-:W-:Y:S01]  /*5a60*/  LOP3.LUT R3, R0, 0x200, R3, 0xf8, !PT ;  /* 0x0000020000037812 */ /* 0x000fe200078ef803 */
[----:B------:R-:W3:Y:S01]  /*5a70*/  LDCU.64 UR46, c[0x0][0x348] ;  /* 0x00006900ff2e77ac */ /* 0x000ee20008000a00 */
[----:B------:R-:W-:Y:S01]  /*5a80*/  LOP3.LUT P0, RZ, R107, 0x40, RZ, 0xc0, !PT ;  /* 0x000000406bff7812 */ /* 0x000fe2000780c0ff */
[----:B------:R-:W4:Y:S01]  /*5a90*/  LDS R39, [UR41+0x1d0] ;  /* 0x0001d029ff277984 */ /* 0x000f220008000800 */
[----:B------:R-:W-:Y:S01]  /*5aa0*/  LOP3.LUT R108, R3, R2, RZ, 0xfc, !PT ;  /* 0x00000002036c7212 */ /* 0x000fe200078efcff */
[----:B------:R-:W-:Y:S01]  /*5ab0*/  UMOV UR44, 0x1 ;  /* 0x00000001002c7882 */ /* 0x000fe20000000000 */
[----:B------:R-:W-:Y:S01]  /*5ac0*/  P2R R0, PR, RZ, 0x1 ;  /* 0x00000001ff007803 */ /* 0x000fe20000000000 */
[----:B------:R-:W-:Y:S01]  /*5ad0*/  UIADD3 UR40, UPT, UPT, UR41, 0x200, URZ ;  /* 0x0000020029287890 */ /* 0x000fe2000fffe0ff */
[----:B------:R-:W-:Y:S01]  /*5ae0*/  LOP3.LUT R109, R109, 0x60, RZ, 0xc0, !PT ;  /* 0x000000606d6d7812 */ /* 0x000fe200078ec0ff */
[----:B------:R-:W-:Y:S01]  /*5af0*/  UMOV UR43, URZ ;  /* 0x000000ff002b7c82 */ /* 0x000fe20008000000 */
[----:B------:R-:W-:Y:S01]  /*5b00*/  UMOV UR42, URZ ;  /* 0x000000ff002a7c82 */ /* 0x000fe20008000000 */
[----:B-1234-:R-:W-:-:S08]  /*5b10*/  IMAD.IADD R39, R39, 0x1, R4 ;  /* 0x0000000127277824 */ /* 0x01efd000078e0204 */
.L_x_187:
[C---:B------:R-:W-:Y:S02]  /*5b20*/  LEA R0, R94.reuse, UR41, 0x3 ;  /* 0x000000295e007c11 */ /* 0x040fe4000f8e18ff */
[----:B------:R-:W-:Y:S02]  /*5b30*/  SHF.L.U32 R3, R105, 0x1f, RZ ;  /* 0x0000001f69037819 */ /* 0x000fe400000006ff */
[----:B------:R-:W-:Y:S02]  /*5b40*/  LEA R8, R94, UR41, 0x4 ;  /* 0x000000295e087c11 */ /* 0x000fe4000f8e20ff */
[----:B-1----:R-:W1:Y:S02]  /*5b50*/  SYNCS.PHASECHK.TRANS64.TRYWAIT P0, [R0+URZ+0x120], R3 ;  /* 0x00012003000075a7 */ /* 0x002e6400080011ff */
[----:B-1----:R-:W-:Y:S05]  /*5b60*/  @!P0 BRA `(.L_x_111) ;  /* 0x0000004000d88947 */ /* 0x002fea0003800000 */
.L_x_256:
        /* <DEDUP_REMOVED lines=11> */
[----:B--2---:R-:W-:-:S04]  /*5c20*/  LOP3.LUT P3, RZ, R10, 0x1, RZ, 0xc0, !PT ;  /* 0x000000010aff7812 */ /* 0x004fc8000786c0ff */
[----:B------:R-:W-:-:S09]  /*5c30*/  P2R R112, PR, RZ, 0x8 ;  /* 0x00000008ff707803 */ /* 0x000fd20000000000 */
[----:B------:R-:W-:Y:S02]  /*5c40*/  @P3 MOV R101, R8 ;  /* 0x0000000800653202 */ /* 0x000fe40000000f00 */
[----:B------:R-:W-:Y:S01]  /*5c50*/  @P3 LOP3.LUT R102, R9, 0xffff, RZ, 0xc0, !PT ;  /* 0x0000ffff09663812 */ /* 0x000fe200078ec0ff */
[----:B-1----:R-:W-:Y:S06]  /*5c60*/  @!P0 BRA `(.L_x_112) ;  /* 0x0000000000b88947 */ /* 0x002fec0003800000 */
[----:B------:R-:W1:Y:S01]  /*5c70*/  LDC.64 R4, c[0x0][0xb18] ;  /* 0x0002c600ff047b82 */ /* 0x000e620000000a00 */
[----:B------:R-:W-:-:S07]  /*5c80*/  ISETP.NE.AND P0, PT, R34, 0x1, PT ;  /* 0x000000012200780c */ /* 0x000fce0003f05270 */
[----:B------:R-:W2:Y:S08]  /*5c90*/  LDC.64 R6, c[0x0][0xb10] ;  /* 0x0002c400ff067b82 */ /* 0x000eb00000000a00 */
[----:B------:R-:W3:Y:S08]  /*5ca0*/  LDC R0, c[0x0][0xb20] ;  /* 0x0002c800ff007b82 */ /* 0x000ef00000000800 */
[----:B------:R-:W4:Y:S01]  /*5cb0*/  LDC R12, c[0x0][0xb0c] ;  /* 0x0002c300ff0c7b82 */ /* 0x000f220000000800 */
[----:B-1----:R-:W-:Y:S01]  /*5cc0*/  IMAD.HI.U32 R13, R96, R5, RZ ;  /* 0x00000005600d7227 */ /* 0x002fe200078e00ff */
[----:B------:R-:W-:-:S03]  /*5cd0*/  ISETP.NE.AND P1, PT, R4, 0x1, PT ;  /* 0x000000010400780c */ /* 0x000fc60003f25270 */
[----:B------:R-:W-:-:S03]  /*5ce0*/  IMAD.HI.U32 R5, R102, R5, RZ ;  /* 0x0000000566057227 */ /* 0x000fc600078e00ff */
[----:B------:R-:W1:Y:S01]  /*5cf0*/  LDC.64 R2, c[0x0][0xb28] ;  /* 0x0002ca00ff027b82 */ /* 0x000e620000000a00 */
[----:B--2---:R-:W-:-:S04]  /*5d00*/  IMAD.HI.U32 R14, R95, R6, RZ ;  /* 0x000000065f0e7227 */ /* 0x004fc800078e00ff */
[----:B------:R-:W-:Y:S01]  /*5d10*/  IMAD.HI.U32 R16, R101, R6, RZ ;  /* 0x0000000665107227 */ /* 0x000fe200078e00ff */
[----:B------:R-:W-:Y:S02]  /*5d20*/  SHF.R.U32.HI R14, RZ, R7, R14 ;  /* 0x00000007ff0e7219 */ /* 0x000fe4000001160e */
[-C--:B---3--:R-:W-:Y:S02]  /*5d30*/  SHF.R.U32.HI R13, RZ, R0.reuse, R13 ;  /* 0x00000000ff0d7219 */ /* 0x088fe4000001160d */
[----:B------:R-:W-:Y:S02]  /*5d40*/  SHF.R.U32.HI R5, RZ, R0, R5 ;  /* 0x00000000ff057219 */ /* 0x000fe40000011605 */
[----:B------:R-:W-:Y:S02]  /*5d50*/  SEL R13, R96, R13, !P1 ;  /* 0x0000000d600d7207 */ /* 0x000fe40004800000 */
[----:B------:R-:W-:Y:S02]  /*5d60*/  SHF.R.U32.HI R16, RZ, R7, R16 ;  /* 0x00000007ff107219 */ /* 0x000fe40000011610 */
[----:B----4-:R-:W-:-:S02]  /*5d70*/  ISETP.NE.AND P2, PT, R12, 0x1, PT ;  /* 0x000000010c00780c */ /* 0x010fc40003f45270 */
[----:B------:R-:W-:Y:S02]  /*5d80*/  SEL R5, R102, R5, !P1 ;  /* 0x0000000566057207 */ /* 0x000fe40004800000 */
[----:B------:R-:W-:Y:S02]  /*5d90*/  SEL R15, R95, R14, !P2 ;  /* 0x0000000e5f0f7207 */ /* 0x000fe40005000000 */
[----:B------:R-:W-:Y:S01]  /*5da0*/  SEL R7, R101, R16, !P2 ;  /* 0x0000001065077207 */ /* 0x000fe20005000000 */
[----:B-1----:R-:W-:-:S04]  /*5db0*/  IMAD.HI.U32 R14, R13, R2, RZ ;  /* 0x000000020d0e7227 */ /* 0x002fc800078e00ff */
[----:B------:R-:W-:Y:S01]  /*5dc0*/  IMAD.HI.U32 R6, R15, R2, RZ ;  /* 0x000000020f067227 */ /* 0x000fe200078e00ff */
[----:B------:R-:W-:-:S04]  /*5dd0*/  @P0 SHF.R.U32.HI R13, RZ, R3, R14 ;  /* 0x00000003ff0d0219 */ /* 0x000fc8000001160e */
[----:B------:R-:W-:Y:S01]  /*5de0*/  @P0 SHF.R.U32.HI R15, RZ, R3, R6 ;  /* 0x00000003ff0f0219 */ /* 0x000fe20000011606 */
[----:B------:R-:W-:-:S04]  /*5df0*/  IMAD R13, R34, R13, RZ ;  /* 0x0000000d220d7224 */ /* 0x000fc800078e02ff */
[----:B------:R-:W-:Y:S01]  /*5e00*/  IMAD R0, R34, R15, RZ ;  /* 0x0000000f22007224 */ /* 0x000fe200078e02ff */
[C---:B------:R-:W-:Y:S02]  /*5e10*/  ISETP.GE.AND P1, PT, R5.reuse, R13, PT ;  /* 0x0000000d0500720c */ /* 0x040fe40003f26270 */
[----:B------:R-:W-:Y:S02]  /*5e20*/  IADD3 R13, PT, PT, -R5, RZ, RZ ;  /* 0x000000ff050d7210 */ /* 0x000fe40007ffe1ff */
[----:B------:R-:W-:Y:S01]  /*5e30*/  ISETP.GE.OR P1, PT, R7, R0, P1 ;  /* 0x000000000700720c */ /* 0x000fe20000f26670 */
[----:B------:R-:W-:-:S04]  /*5e40*/  IMAD.HI.U32 R0, R5, R2, RZ ;  /* 0x0000000205007227 */ /* 0x000fc800078e00ff */
[----:B------:R-:W-:Y:S01]  /*5e50*/  IMAD R13, R4, R13, R102 ;  /* 0x0000000d040d7224 */ /* 0x000fe200078e0266 */
        /* <DEDUP_REMOVED lines=15> */
.L_x_112:
[----:B------:R-:W1:Y:S02]  /*5f50*/  LDCU UR4, c[0x0][0xb30] ;  /* 0x00016600ff0477ac */ /* 0x000e640008000800 */
[----:B-1----:R-:W-:-:S09]  /*5f60*/  UISETP.NE.AND UP0, UPT, UR4, 0x1, UPT ;  /* 0x000000010400788c */ /* 0x002fd2000bf05270 */
[----:B------:R-:W-:Y:S05]  /*5f70*/  BRA.U UP0, `(.L_x_113) ;  /* 0x0000000100407547 */ /* 0x000fea000b800000 */
[----:B------:R-:W1:Y:S08]  /*5f80*/  LDC.64 R2, c[0x0][0xb18] ;  /* 0x0002c600ff027b82 */ /* 0x000e700000000a00 */
[----:B------:R-:W2:Y:S08]  /*5f90*/  LDC.64 R4, c[0x0][0xb10] ;  /* 0x0002c400ff047b82 */ /* 0x000eb00000000a00 */
[----:B------:R-:W3:Y:S08]  /*5fa0*/  LDC R0, c[0x0][0xb20] ;  /* 0x0002c800ff007b82 */ /* 0x000ef00000000800 */
[----:B------:R-:W4:Y:S01]  /*5fb0*/  LDC R6, c[0x0][0xb0c] ;  /* 0x0002c300ff067b82 */ /* 0x000f220000000800 */
[----:B-1----:R-:W-:Y:S01]  /*5fc0*/  IMAD.HI.U32 R3, R102, R3, RZ ;  /* 0x0000000366037227 */ /* 0x002fe200078e00ff */
[----:B------:R-:W-:-:S03]  /*5fd0*/  ISETP.NE.AND P0, PT, R2, 0x1, PT ;  /* 0x000000010200780c */ /* 0x000fc60003f05270 */
[----:B--2---:R-:W-:-:S05]  /*5fe0*/  IMAD.HI.U32 R4, R101, R4, RZ ;  /* 0x0000000465047227 */ /* 0x004fca00078e00ff */
[----:B------:R-:W-:Y:S02]  /*5ff0*/  SHF.R.U32.HI R4, RZ, R5, R4 ;  /* 0x00000005ff047219 */ /* 0x000fe40000011604 */
        /* <DEDUP_REMOVED lines=8> */
.L_x_113:
[----:B------:R-:W-:Y:S01]  /*6080*/  ULOP3.LUT UP0, URZ, UR40, 0x90, URZ, 0xc0, !UPT ;  /* 0x0000009028ff7892 */ /* 0x000fe2000f80c0ff */
[----:B------:R-:W-:Y:S02]  /*6090*/  IADD3 R94, PT, PT, R94, 0x1, RZ ;  /* 0x000000015e5e7810 */ /* 0x000fe40007ffe0ff */
[----:B------:R-:W-:-:S06]  /*60a0*/  @P3 SHF.R.U32.HI R103, RZ, 0x10, R9 ;  /* 0x00000010ff673819 */ /* 0x000fcc0000011609 */
[----:B------:R-:W-:Y:S05]  /*60b0*/  BRA.U !UP0, `(.L_x_114) ;  /* 0x00000001087c7547 */ /* 0x000fea000b800000 */
[----:B------:R-:W-:Y:S01]  /*60c0*/  MOV R2, 0x0 ;  /* 0x0000000000027802 */ /* 0x000fe20000000f00 */
[----:B------:R-:W1:Y:S01]  /*60d0*/  LDCU.64 UR8, c[0x4][0x80] ;  /* 0x01001000ff0877ac */ /* 0x000e620008000a00 */
[----:B------:R-:W-:Y:S02]  /*60e0*/  HFMA2 R12, -RZ, RZ, 0, 5.9604644775390625e-08 ;  /* 0x00000001ff0c7431 */ /* 0x000fe400000001ff */
[----:B------:R-:W-:Y:S01]  /*60f0*/  IMAD.MOV.U32 R8, RZ, RZ, 0x70 ;  /* 0x00000070ff087424 */ /* 0x000fe200078e00ff */
[----:B------:R2:W3:Y:S01]  /*6100*/  LDC.64 R14, c[0x4][R2] ;  /* 0x01000000020e7b82 */ /* 0x0004e20000000a00 */
[----:B------:R-:W4:Y:S01]  /*6110*/  LDCU.64 UR6, c[0x4][0x88] ;  /* 0x01001100ff0677ac */ /* 0x000f220008000a00 */
[----:B------:R-:W-:Y:S01]  /*6120*/  IMAD.MOV.U32 R13, RZ, RZ, RZ ;  /* 0x000000ffff0d7224 */ /* 0x000fe200078e00ff */
[----:B------:R-:W2:Y:S01]  /*6130*/  LDCU.64 UR4, c[0x4][0x8] ;  /* 0x01000100ff0477ac */ /* 0x000ea20008000a00 */
[----:B-1----:R-:W-:Y:S01]  /*6140*/  IMAD.U32 R4, RZ, RZ, UR8 ;  /* 0x00000008ff047e24 */ /* 0x002fe2000f8e00ff */
[----:B------:R-:W-:Y:S01]  /*6150*/  MOV R5, UR9 ;  /* 0x0000000900057c02 */ /* 0x000fe20008000f00 */
[----:B----4-:R-:W-:Y:S01]  /*6160*/  IMAD.U32 R6, RZ, RZ, UR6 ;  /* 0x00000006ff067e24 */ /* 0x010fe2000f8e00ff */
[----:B------:R-:W-:Y:S01]  /*6170*/  MOV R7, UR7 ;  /* 0x0000000700077c02 */ /* 0x000fe20008000f00 */
[----:B--2---:R-:W-:Y:S01]  /*6180*/  IMAD.U32 R10, RZ, RZ, UR4 ;  /* 0x00000004ff0a7e24 */ /* 0x004fe2000f8e00ff */
[----:B------:R-:W-:-:S02]  /*6190*/  MOV R11, UR5 ;  /* 0x00000005000b7c02 */ /* 0x000fc40008000f00 */
[----:B------:R-:W-:-:S07]  /*61a0*/  LEPC R20, `(.L_x_115) ;  /* 0x000000001014794e */ /* 0x000fce0000000000 */
[----:B---3-5:R-:W-:Y:S05]  /*61b0*/  CALL.ABS.NOINC R14 ;  /* 0x000000000e007343 */ /* 0x028fea0003c00000 */
.L_x_115:
[----:B------:R-:W1:Y:S01]  /*61c0*/  LDC.64 R2, c[0x4][R2] ;  /* 0x0100000002027b82 */ /* 0x000e620000000a00 */
[----:B------:R-:W2:Y:S01]  /*61d0*/  LDCU.64 UR8, c[0x4][0x80] ;  /* 0x01001000ff0877ac */ /* 0x000ea20008000a00 */
[----:B------:R-:W-:Y:S02]  /*61e0*/  HFMA2 R12, -RZ, RZ, 0, 5.9604644775390625e-08 ;  /* 0x00000001ff0c7431 */ /* 0x000fe400000001ff */
[----:B------:R-:W-:Y:S01]  /*61f0*/  IMAD.MOV.U32 R8, RZ, RZ, 0x70 ;  /* 0x00000070ff087424 */ /* 0x000fe200078e00ff */
[----:B------:R-:W3:Y:S01]  /*6200*/  LDCU.64 UR6, c[0x4][0x88] ;  /* 0x01001100ff0677ac */ /* 0x000ee20008000a00 */
[----:B------:R-:W-:Y:S01]  /*6210*/  IMAD.MOV.U32 R13, RZ, RZ, RZ ;  /* 0x000000ffff0d7224 */ /* 0x000fe200078e00ff */
[----:B------:R-:W4:Y:S01]  /*6220*/  LDCU.64 UR4, c[0x4][0x8] ;  /* 0x01000100ff0477ac */ /* 0x000f220008000a00 */
[----:B--2---:R-:W-:Y:S02]  /*6230*/  MOV R4, UR8 ;  /* 0x0000000800047c02 */ /* 0x004fe40008000f00 */
[----:B------:R-:W-:Y:S01]  /*6240*/  MOV R5, UR9 ;  /* 0x0000000900057c02 */ /* 0x000fe20008000f00 */
[----:B---3--:R-:W-:Y:S01]  /*6250*/  IMAD.U32 R6, RZ, RZ, UR6 ;  /* 0x00000006ff067e24 */ /* 0x008fe2000f8e00ff */
[----:B------:R-:W-:Y:S01]  /*6260*/  MOV R7, UR7 ;  /* 0x0000000700077c02 */ /* 0x000fe20008000f00 */
[----:B----4-:R-:W-:Y:S01]  /*6270*/  IMAD.U32 R10, RZ, RZ, UR4 ;  /* 0x00000004ff0a7e24 */ /* 0x010fe2000f8e00ff */
[----:B------:R-:W-:-:S02]  /*6280*/  MOV R11, UR5 ;  /* 0x00000005000b7c02 */ /* 0x000fc40008000f00 */
[----:B------:R-:W-:-:S07]  /*6290*/  LEPC R20, `(.L_x_114) ;  /* 0x000000001014794e */ /* 0x000fce0000000000 */
[----:B-1----:R-:W-:Y:S05]  /*62a0*/  CALL.ABS.NOINC R2 ;  /* 0x0000000002007343 */ /* 0x002fea0003c00000 */
.L_x_114:
[----:B------:R-:W1:Y:S01]  /*62b0*/  LDC.64 R2, c[0x0][0x890] ;  /* 0x00022400ff027b82 */ /* 0x000e620000000a00 */
[----:B------:R-:W-:-:S06]  /*62c0*/  ULOP3.LUT UR4, UR44, 0x1, URZ, 0x3c, !UPT ;  /* 0x000000012c047892 */ /* 0x000fcc000f8e3cff */
[----:B------:R-:W-:Y:S01]  /*62d0*/  IMAD.U32 R100, RZ, RZ, UR4 ;  /* 0x00000004ff647e24 */ /* 0x000fe2000f8e00ff */
[----:B-1----:R-:W-:-:S04]  /*62e0*/  ISETP.NE.U32.AND P3, PT, R2, RZ, PT ;  /* 0x000000ff0200720c */ /* 0x002fc80003f65070 */
[----:B------:R-:W-:-:S13]  /*62f0*/  ISETP.NE.AND.EX P3, PT, R3, RZ, PT, P3 ;  /* 0x000000ff0300720c */ /* 0x000fda0003f65330 */
[----:B------:R-:W-:Y:S05]  /*6300*/  @!P3 BRA `(.L_x_116) ;  /* 0x000000000034b947 */ /* 0x000fea0003800000 */
[----:B------:R-:W1:Y:S02]  /*6310*/  LDCU.64 UR4, c[0x0][0x888] ;  /* 0x00011100ff0477ac */ /* 0x000e640008000a00 */
[----:B-1----:R-:W-:-:S04]  /*6320*/  UISETP.NE.U32.AND UP0, UPT, UR4, URZ, UPT ;  /* 0x000000ff0400728c */ /* 0x002fc8000bf05070 */
[----:B------:R-:W-:-:S09]  /*6330*/  UISETP.NE.AND.EX UP0, UPT, UR5, URZ, UPT, UP0 ;  /* 0x000000ff0500728c */ /* 0x000fd2000bf05300 */
[----:B------:R-:W-:Y:S05]  /*6340*/  BRA.U !UP0, `(.L_x_117) ;  /* 0x0000000108187547 */ /* 0x000fea000b800000 */
[----:B------:R-:W1:Y:S01]  /*6350*/  LDC.64 R4, c[0x0][0x888] ;  /* 0x00022200ff047b82 */ /* 0x000e620000000a00 */
[----:B------:R-:W-:-:S04]  /*6360*/  IMAD R0, R2, UR36, RZ ;  /* 0x0000002402007c24 */ /* 0x000fc8000f8e02ff */
[----:B-1----:R-:W-:-:S05]  /*6370*/  IMAD.WIDE R4, R0, 0x4, R4 ;  /* 0x0000000400047825 */ /* 0x002fca00078e0204 */
[----:B-----5:R1:W5:Y:S01]  /*6380*/  LDG.E R63, desc[UR38][R4.64] ;  /* 0x00000026043f7981 */ /* 0x020362000c1e1900 */
[----:B------:R-:W-:Y:S01]  /*6390*/  MOV R89, 0x1 ;  /* 0x0000000100597802 */ /* 0x000fe20000000f00 */
[----:B------:R-:W-:Y:S06]  /*63a0*/  BRA `(.L_x_116) ;  /* 0x00000000000c7947 */ /* 0x000fec0003800000 */
.L_x_117:
[----:B------:R-:W1:Y:S01]  /*63b0*/  LDCU UR4, c[0x0][0x880] ;  /* 0x00011000ff0477ac */ /* 0x000e620008000800 */
[----:B------:R-:W-:Y:S01]  /*63c0*/  HFMA2 R89, -RZ, RZ, 0, 5.9604644775390625e-08 ;  /* 0x00000001ff597431 */ /* 0x000fe200000001ff */
[----:B-1---5:R-:W-:Y:S02]  /*63d0*/  MOV R63, UR4 ;  /* 0x00000004003f7c02 */ /* 0x022fe40008000f00 */
.L_x_116:
[----:B-1----:R-:W1:Y:S02]  /*63e0*/  LDC.64 R4, c[0x0][0x8b0] ;  /* 0x00022c00ff047b82 */ /* 0x002e640000000a00 */
        /* <DEDUP_REMOVED lines=11> */
[----:B------:R-:W-:Y:S05]  /*64a0*/  BRA `(.L_x_118) ;  /* 0x0000000000087947 */ /* 0x000fea0003800000 */
.L_x_119:
[----:B------:R-:W1:Y:S02]  /*64b0*/  LDCU UR4, c[0x0][0x8a0] ;  /* 0x00011400ff0477ac */ /* 0x000e640008000800 */
[----:B-1---5:R-:W-:Y:S02]  /*64c0*/  MOV R40, UR4 ;  /* 0x0000000400287c02 */ /* 0x022fe40008000f00 */
.L_x_118:
[----:B------:R-:W-:Y:S01]  /*64d0*/  UISETP.NE.AND UP0, UPT, UR45, URZ, UPT ;  /* 0x000000ff2d00728c */ /* 0x000fe2000bf05270 */
[----:B------:R-:W-:-:S04]  /*64e0*/  PLOP3.LUT P0, PT, PT, PT, PT, 0x8, 0x80 ;  /* 0x000000000080781c */ /* 0x000fc80003f0e170 */
[----:B------:R-:W-:-:S04]  /*64f0*/  P2R R113, PR, RZ, 0x1 ;  /* 0x00000001ff717803 */ /* 0x000fc80000000000 */
[----:B------:R-:W-:Y:S05]  /*6500*/  BRA.U !UP0, `(.L_x_120) ;  /* 0x00000001083c7547 */ /* 0x000fea000b800000 */
[----:B------:R-:W-:-:S04]  /*6510*/  ISETP.NE.U32.AND P0, PT, R2, RZ, PT ;  /* 0x000000ff0200720c */ /* 0x000fc80003f05070 */
[----:B------:R-:W-:-:S13]  /*6520*/  ISETP.NE.AND.EX P0, PT, R3, RZ, PT, P0 ;  /* 0x000000ff0300720c */ /* 0x000fda0003f05300 */
[----:B-----5:R-:W-:-:S04]  /*6530*/  @!P0 FSETP.EQ.AND P1, PT, R63, RZ, PT ;  /* 0x000000ff3f00820b */ /* 0x020fc80003f22000 */
[----:B------:R-:W-:Y:S01]  /*6540*/  P2R R113, PR, RZ, 0x2 ;  /* 0x00000002ff717803 */ /* 0x000fe20000000000 */
[----:B------:R-:W-:Y:S08]  /*6550*/  @!P0 BRA `(.L_x_120) ;  /* 0x0000000000288947 */ /* 0x000ff00003800000 */
[----:B------:R-:W2:Y:S01]  /*6560*/  LDCU.64 UR4, c[0x0][0x888] ;  /* 0x00011100ff0477ac */ /* 0x000ea20008000a00 */
[----:B------:R-:W-:Y:S02]  /*6570*/  LOP3.LUT P1, RZ, R89, 0xff, RZ, 0xc0, !PT ;  /* 0x000000ff59ff7812 */ /* 0x000fe4000782c0ff */
[----:B------:R-:W-:-:S04]  /*6580*/  FSETP.NEU.AND P0, PT, R63, RZ, PT ;  /* 0x000000ff3f00720b */ /* 0x000fc80003f0d000 */
[----:B------:R-:W-:Y:S02]  /*6590*/  SEL R0, RZ, 0xffffffff, P0 ;  /* 0xffffffffff007807 */ /* 0x000fe40000000000 */
[----:B--2---:R-:W-:-:S04]  /*65a0*/  ISETP.NE.U32.AND P2, PT, RZ, UR4, PT ;  /* 0x00000004ff007c0c */ /* 0x004fc8000bf45070 */
[----:B------:R-:W-:-:S04]  /*65b0*/  ISETP.NE.AND.EX P2, PT, RZ, UR5, PT, P2 ;  /* 0x00000005ff007c0c */ /* 0x000fc8000bf45320 */
[----:B------:R-:W-:-:S04]  /*65c0*/  @!P1 SEL R0, RZ, 0xffffffff, P2 ;  /* 0xffffffffff009807 */ /* 0x000fc80001000000 */
[----:B------:R-:W-:-:S04]  /*65d0*/  LOP3.LUT R0, R0, 0x1, RZ, 0xc0, !PT ;  /* 0x0000000100007812 */ /* 0x000fc800078ec0ff */
[----:B------:R-:W-:-:S04]  /*65e0*/  ISETP.EQ.U32.AND P0, PT, R0, 0x1, PT ;  /* 0x000000010000780c */ /* 0x000fc80003f02070 */
[----:B------:R-:W-:-:S09]  /*65f0*/  P2R R113, PR, RZ, 0x1 ;  /* 0x00000001ff717803 */ /* 0x000fd20000000000 */
.L_x_120:
[----:B------:R-:W-:Y:S01]  /*6600*/  ISETP.NE.AND P4, PT, R113, RZ, PT ;  /* 0x000000ff7100720c */ /* 0x000fe20003f85270 */
[----:B------:R-:W-:Y:S01]  /*6610*/  IMAD.MOV.U32 R99, RZ, RZ, 0x1 ;  /* 0x00000001ff637424 */ /* 0x000fe200078e00ff */
[----:B------:R-:W-:Y:S01]  /*6620*/  LEA R5, R38, UR41, 0x3 ;  /* 0x0000002926057c11 */ /* 0x000fe2000f8e18ff */
[----:B------:R-:W-:Y:S01]  /*6630*/  IMAD.SHL.U32 R93, R19, 0x40, RZ ;  /* 0x00000040135d7824 */ /* 0x000fe200078e00ff */
[----:B------:R-:W-:Y:S01]  /*6640*/  SHF.L.U32 R2, R106, 0x1f, RZ ;  /* 0x0000001f6a027819 */ /* 0x000fe200000006ff */
[----:B------:R-:W-:Y:S01]  /*6650*/  IMAD.SHL.U32 R92, R18, 0x80, RZ ;  /* 0x00000080125c7824 */ /* 0x000fe200078e00ff */
[----:B------:R-:W-:Y:S01]  /*6660*/  CS2R R86, SRZ ;  /* 0x0000000000567805 */ /* 0x000fe2000001ff00 */
[----:B------:R-:W-:Y:S01]  /*6670*/  IMAD R36, R38, 0x40, R39 ;  /* 0x0000004026247824 */ /* 0x000fe200078e0227 */
[----:B------:R-:W-:Y:S01]  /*6680*/  CS2R R84, SRZ ;  /* 0x0000000000547805 */ /* 0x000fe2000001ff00 */
[----:B------:R-:W-:Y:S01]  /*6690*/  IMAD.MOV.U32 R37, RZ, RZ, RZ ;  /* 0x000000ffff257224 */ /* 0x000fe200078e00ff */
[----:B------:R-:W-:Y:S01]  /*66a0*/  CS2R R82, SRZ ;  /* 0x0000000000527805 */ /* 0x000fe2000001ff00 */
[----:B------:R-:W-:Y:S01]  /*66b0*/  IMAD.U32 R98, RZ, RZ, UR42 ;  /* 0x0000002aff627e24 */ /* 0x000fe2000f8e00ff */
[----:B------:R-:W-:Y:S01]  /*66c0*/  CS2R R80, SRZ ;  /* 0x0000000000507805 */ /* 0x000fe2000001ff00 */
[----:B------:R-:W-:Y:S01]  /*66d0*/  VOTEU.ALL UP0, P4 ;  /* 0x0000000000ff7886 */ /* 0x000fe20002000000 */
[----:B------:R-:W-:Y:S01]  /*66e0*/  @!P4 SHF.L.U32 R4, R100, 0x1f, RZ ;  /* 0x0000001f6404c819 */ /* 0x000fe200000006ff */
[----:B------:R-:W-:-:S03]  /*66f0*/  IMAD.U32 R97, RZ, RZ, UR43 ;  /* 0x0000002bff617e24 */ /* 0x000fc6000f8e00ff */
[----:B------:R-:W-:-:S09]  /*6700*/  @!UP0 ULEA UR4, UR43, UR41, 0x3 ;  /* 0x000000292b048291 */ /* 0x000fd2000f8e18ff */
[----:B------:R-:W2:Y:S02]  /*6710*/  @!P4 SYNCS.PHASECHK.TRANS64.TRYWAIT P1, [UR4+0xd0], R4 ;  /* 0x0000d004ff00c5a7 */ /* 0x000ea40008021104 */
[----:B------:R-:W3:Y:S01]  /*6720*/  LDCU.64 UR4, c[0x0][0x888] ;  /* 0x00011100ff0477ac */ /* 0x000ee20008000a00 */
[----:B------:R-:W4:Y:S01]  /*6730*/  SYNCS.PHASECHK.TRANS64.TRYWAIT P0, [R5+URZ+0x140], R2 ;  /* 0x00014002050075a7 */ /* 0x000f2200080011ff */
[----:B---3--:R-:W-:-:S04]  /*6740*/  ISETP.NE.U32.AND P2, PT, RZ, UR4, PT ;  /* 0x00000004ff007c0c */ /* 0x008fc8000bf45070 */
[----:B------:R-:W-:-:S04]  /*6750*/  ISETP.NE.AND.EX P2, PT, RZ, UR5, PT, P2 ;  /* 0x00000005ff007c0c */ /* 0x000fc8000bf45320 */
[----:B------:R-:W-:Y:S02]  /*6760*/  SEL R3, RZ, 0xffffffff, P2 ;  /* 0xffffffffff037807 */ /* 0x000fe40001000000 */
[----:B-----5:R-:W-:-:S04]  /*6770*/  FSETP.NEU.AND P2, PT, R63, RZ, PT ;  /* 0x000000ff3f00720b */ /* 0x020fc80003f4d000 */
[----:B------:R-:W-:Y:S02]  /*6780*/  SEL R0, RZ, 0xffffffff, P2 ;  /* 0xffffffffff007807 */ /* 0x000fe40001000000 */
[----:B------:R-:W-:-:S04]  /*6790*/  LOP3.LUT P2, R90, R89, 0xff, RZ, 0xc0, !PT ;  /* 0x000000ff595a7812 */ /* 0x000fc8000784c0ff */
[----:B------:R-:W-:-:S04]  /*67a0*/  @P3 SEL R0, R3, R0, !P2 ;  /* 0x0000000003003207 */ /* 0x000fc80005000000 */
[----:B------:R-:W-:-:S04]  /*67b0*/  LOP3.LUT R0, R0, 0x1, RZ, 0xc0, !PT ;  /* 0x0000000100007812 */ /* 0x000fc800078ec0ff */
[----:B------:R-:W-:-:S04]  /*67c0*/  ISETP.NE.U32.AND P2, PT, R0, 0x1, PT ;  /* 0x000000010000780c */ /* 0x000fc80003f45070 */
[----:B------:R-:W-:Y:S02]  /*67d0*/  P2R R111, PR, RZ, 0x4 ;  /* 0x00000004ff6f7803 */ /* 0x000fe40000000000 */
[----:B--2---:R-:W-:Y:S02]  /*67e0*/  @!P4 SEL R99, RZ, 0x1, !P1 ;  /* 0x00000001ff63c807 */ /* 0x004fe40004800000 */
[----:B----4-:R-:W-:-:S07]  /*67f0*/  SEL R91, RZ, 0x1, !P0 ;  /* 0x00000001ff5b7807 */ /* 0x010fce0004000000 */
.L_x_186:
[----:B------:R-:W-:Y:S01]  /*6800*/  ISETP.NE.AND P0, PT, R113, RZ, PT ;  /* 0x000000ff7100720c */ /* 0x000fe20003f05270 */
[----:B------:R-:W-:Y:S05]  /*6810*/  YIELD ;  /* 0x0000000000007946 */ /* 0x000fea0003800000 */
[----:B------:R-:W-:Y:S07]  /*6820*/  BSSY B1, `(.L_x_121) ;  /* 0x000001c000017945 */ /* 0x000fee0003800000 */
[----:B-1----:R-:W-:Y:S05]  /*6830*/  @P0 BRA `(.L_x_122) ;  /* 0x0000000000680947 */ /* 0x002fea0003800000 */
[----:B------:R-:W-:Y:S01]  /*6840*/  ISETP.NE.AND P2, PT, R111, RZ, PT ;  /* 0x000000ff6f00720c */ /* 0x000fe20003f45270 */
[----:B------:R-:W-:Y:S01]  /*6850*/  BSSY B0, `(.L_x_123) ;  /* 0x000000f000007945 */ /* 0x000fe20003800000 */
[----:B------:R-:W-:Y:S02]  /*6860*/  LOP3.LUT P1, RZ, R107, 0x40, RZ, 0xc0, !PT ;  /* 0x000000406bff7812 */ /* 0x000fe4000782c0ff */
[----:B------:R-:W-:Y:S09]  /*6870*/  PLOP3.LUT P0, PT, PT, PT, PT, 0x8, 0x80 ;  /* 0x000000000080781c */ /* 0x000ff20003f0e170 */
[----:B------:R-:W-:Y:S01]  /*6880*/  @P2 IMAD R4, R97, 0x800, R108 ;  /* 0x0000080061042824 */ /* 0x000fe200078e026c */
[----:B------:R-:W-:Y:S02]  /*6890*/  @P2 PLOP3.LUT P0, PT, P1, PT, PT, 0x80, 0x8 ;  /* 0x000000000008281c */ /* 0x000fe40000f0f070 */
[----:B------:R-:W-:Y:S02]  /*68a0*/  ISETP.NE.AND P1, PT, R99, RZ, PT ;  /* 0x000000ff6300720c */ /* 0x000fe40003f25270 */
[----:B------:R-:W-:Y:S05]  /*68b0*/  @P2 LEA R4, R4, UR41, 0x1 ;  /* 0x0000002904042c11 */ /* 0x000fea000f8e08ff */
[C---:B------:R-:W-:Y:S02]  /*68c0*/  @P2 VIADD R0, R4.reuse, 0x200 ;  /* 0x0000020004002836 */ /* 0x040fe40000000000 */
[----:B------:R-:W-:Y:S02]  /*68d0*/  @P2 VIADD R2, R4, 0x210 ;  /* 0x0000021004022836 */ /* 0x000fe40000000000 */
[----:B------:R-:W-:Y:S02]  /*68e0*/  @P0 VIADD R2, R0, 0xfffffff0 ;  /* 0xfffffff000020836 */ /* 0x000fe40000000000 */
[----:B------:R-:W-:Y:S05]  /*68f0*/  @P1 BRA `(.L_x_124) ;  /* 0x0000000000101947 */ /* 0x000fea0003800000 */
[----:B------:R-:W-:Y:S02]  /*6900*/  LEA R3, R97, UR41, 0x3 ;  /* 0x0000002961037c11 */ /* 0x000fe4000f8e18ff */
[----:B------:R-:W-:Y:S04]  /*6910*/  SHF.L.U32 R0, R100, 0x1f, RZ ;  /* 0x0000001f64007819 */ /* 0x000fe800000006ff */
[----:B------:R-:W2:Y:S02]  /*6920*/  SYNCS.PHASECHK.TRANS64.TRYWAIT P0, [R3+URZ+0xd0], R0 ;  /* 0x0000d000030075a7 */ /* 0x000ea400080011ff */
[----:B--2---:R-:W-:Y:S05]  /*6930*/  @!P0 BRA `(.L_x_125) ;  /* 0x0000003400788947 */ /* 0x004fea0003800000 */
.L_x_124:
[----:B------:R-:W-:Y:S05]  /*6940*/  BSYNC B0 ;  /* 0x0000000000007941 */ /* 0x000fea0003800000 */
.L_x_123:
[----:B------:R-:W-:Y:S01]  /*6950*/  ISETP.NE.AND P0, PT, R111, RZ, PT ;  /* 0x000000ff6f00720c */ /* 0x000fe20003f05270 */
[----:B------:R-:W-:Y:S11]  /*6960*/  VIADD R97, R97, 0x1 ;  /* 0x0000000161617836 */ /* 0x000ff60000000000 */
[----:B------:R-:W-:Y:S01]  /*6970*/  @!UPT UIADD3 URZ, UPT, UPT, URZ, URZ, URZ ;  /* 0x000000fffffff290 */ /* 0x000fe2000fffe0ff */
[----:B------:R3:W4:Y:S04]  /*6980*/  @P0 LDS.128 R80, [R4+0x200] ;  /* 0x0002000004500984 */ /* 0x0007280000000c00 */
[----:B------:R3:W1:Y:S01]  /*6990*/  @P0 LDS.128 R84, [R2] ;  /* 0x0000000002540984 */ /* 0x0006620000000c00 */
[C---:B------:R-:W-:Y:S04]  /*69a0*/  ISETP.NE.AND P0, PT, R97.reuse, 0x4, PT ;  /* 0x000000046100780c */ /* 0x040fe80003f05270 */
[----:B--2---:R-:W-:Y:S02]  /*69b0*/  SEL R3, RZ, 0x1, P0 ;  /* 0x00000001ff037807 */ /* 0x004fe40000000000 */
[----:B------:R-:W-:Y:S02]  /*69c0*/  SEL R97, R97, RZ, P0 ;  /* 0x000000ff61617207 */ /* 0x000fe40000000000 */
[----:B------:R-:W-:Y:S02]  /*69d0*/  LOP3.LUT R100, R100, R3, RZ, 0x3c, !PT ;  /* 0x0000000364647212 */ /* 0x000fe400078e3cff */
.L_x_122:
[----:B------:R-:W-:Y:S05]  /*69e0*/  BSYNC B1 ;  /* 0x0000000000017941 */ /* 0x000fea0003800000 */
.L_x_121:
[C---:B------:R-:W-:Y:S01]  /*69f0*/  LOP3.LUT P1, RZ, R37.reuse, R91, RZ, 0xfc, !PT ;  /* 0x0000005b25ff7212 */ /* 0x040fe2000782fcff */
[----:B------:R-:W-:Y:S01]  /*6a00*/  IMAD.SHL.U32 R35, R37, 0x10, RZ ;  /* 0x0000001025237824 */ /* 0x000fe200078e00ff */
[----:B------:R-:W-:Y:S01]  /*6a10*/  LEA R114, R38, UR41, 0x3 ;  /* 0x0000002926727c11 */ /* 0x000fe2000f8e18ff */
[----:B------:R-:W-:Y:S02]  /*6a20*/  BSSY B0, `(.L_x_126) ;  /* 0x0000009000007945 */ /* 0x000fe40003800000 */
[----:B------:R-:W-:Y:S05]  /*6a30*/  IMAD.IADD R32, R36, 0x1, R35 ;  /* 0x0000000124207824 */ /* 0x000fea00078e0223 */
[----:B------:R-:W-:Y:S04]  /*6a40*/  SHF.R.U32.HI R3, RZ, 0x15, R32 ;  /* 0x00000015ff037819 */ /* 0x000fe80000011620 */
[----:B------:R-:W-:Y:S01]  /*6a50*/  LOP3.LUT P0, RZ, R3, 0x3, R110, 0x48, !PT ;  /* 0x0000000303ff7812 */ /* 0x000fe2000780486e */
[----:B------:R-:W-:Y:S01]  /*6a60*/  @!UPT UIADD3 URZ, UPT, UPT, URZ, URZ, URZ ;  /* 0x000000fffffff290 */ /* 0x000fe2000fffe0ff */
[----:B------:R-:W-:Y:S11]  /*6a70*/  @P1 BRA `(.L_x_127) ;  /* 0x00000000000c1947 */ /* 0x000ff60003800000 */
[----:B------:R-:W-:Y:S04]  /*6a80*/  SHF.L.U32 R3, R106, 0x1f, RZ ;  /* 0x0000001f6a037819 */ /* 0x000fe800000006ff */
[----:B------:R-:W2:Y:S02]  /*6a90*/  SYNCS.PHASECHK.TRANS64.TRYWAIT P1, [R114+URZ+0x140], R3 ;  /* 0x00014003720075a7 */ /* 0x000ea400080211ff */
[----:B--2---:R-:W-:Y:S05]  /*6aa0*/  @!P1 BRA `(.L_x_128) ;  /* 0x0000003400309947 */ /* 0x004fea0003800000 */
.L_x_127:
[----:B------:R-:W-:Y:S05]  /*6ab0*/  BSYNC B0 ;  /* 0x0000000000007941 */ /* 0x000fea0003800000 */
.L_x_126:
[----:B------:R-:W-:Y:S05]  /*6ac0*/  @!P0 BRA `(.L_x_129) ;  /* 0x0000000000408947 */ /* 0x000fea0003800000 */
[----:B------:R-:W5:Y:S01]  /*6ad0*/  LDCU.64 UR8, c[0x4][0x70] ;  /* 0x01000e00ff0877ac */ /* 0x000f620008000a00 */
[----:B--2---:R-:W-:Y:S01]  /*6ae0*/  MOV R3, 0x0 ;  /* 0x0000000000037802 */ /* 0x004fe20000000f00 */
[----:B------:R-:W-:Y:S02]  /*6af0*/  HFMA2 R12, -RZ, RZ, 0, 5.9604644775390625e-08 ;  /* 0x00000001ff0c7431 */ /* 0x000fe400000001ff */
[----:B------:R-:W-:Y:S02]  /*6b00*/  IMAD.MOV.U32 R8, RZ, RZ, 0x192 ;  /* 0x00000192ff087424 */ /* 0x000fe400078e00ff */
[----:B------:R-:W-:Y:S01]  /*6b10*/  IMAD.MOV.U32 R13, RZ, RZ, RZ ;  /* 0x000000ffff0d7224 */ /* 0x000fe200078e00ff */
[----:B------:R-:W1:Y:S01]  /*6b20*/  LDCU.64 UR6, c[0x4][0x78] ;  /* 0x01000f00ff0677ac */ /* 0x000e620008000a00 */
[----:B---3--:R-:W2:Y:S01]  /*6b30*/  LDC.64 R2, c[0x4][R3] ;  /* 0x0100000003027b82 */ /* 0x008ea20000000a00 */
[----:B------:R-:W3:Y:S01]  /*6b40*/  LDCU.64 UR4, c[0x4][0x10] ;  /* 0x01000200ff0477ac */ /* 0x000ee20008000a00 */
[----:B-----5:R-:W-:Y:S01]  /*6b50*/  MOV R5, UR9 ;  /* 0x0000000900057c02 */ /* 0x020fe20008000f00 */
[----:B------:R-:W-:Y:S01]  /*6b60*/  IMAD.U32 R4, RZ, RZ, UR8 ;  /* 0x00000008ff047e24 */ /* 0x000fe2000f8e00ff */
[----:B-1----:R-:W-:Y:S01]  /*6b70*/  MOV R7, UR7 ;  /* 0x0000000700077c02 */ /* 0x002fe20008000f00 */
[----:B------:R-:W-:Y:S01]  /*6b80*/  IMAD.U32 R6, RZ, RZ, UR6 ;  /* 0x00000006ff067e24 */ /* 0x000fe2000f8e00ff */
[----:B---3--:R-:W-:Y:S01]  /*6b90*/  MOV R11, UR5 ;  /* 0x00000005000b7c02 */ /* 0x008fe20008000f00 */
[----:B------:R-:W-:Y:S02]  /*6ba0*/  IMAD.U32 R10, RZ, RZ, UR4 ;  /* 0x00000004ff0a7e24 */ /* 0x000fe4000f8e00ff */
[----:B------:R-:W-:Y:S07]  /*6bb0*/  LEPC R20, `(.L_x_129) ;  /* 0x000000001014794e */ /* 0x000fee0000000000 */
[----:B--2-4-:R-:W-:Y:S05]  /*6bc0*/  CALL.ABS.NOINC R2 ;  /* 0x0000000002007343 */ /* 0x014fea0003c00000 */
.L_x_129:
[----:B------:R-:W-:Y:S05]  /*6bd0*/  WARPSYNC.ALL ;  /* 0x0000000000007948 */ /* 0x000fea0003800000 */
[----:B------:R-:W-:Y:S01]  /*6be0*/  R2UR UR4, R32 ;  /* 0x00000000200472ca */ /* 0x000fe200000e0000 */
[--C-:B----4-:R-:W-:Y:S02]  /*6bf0*/  HADD2.F32 R60, -RZ, R80.reuse.H0_H0 ;  /* 0x20000050ff3c7230 */ /* 0x110fe40000004100 */
[----:B------:R-:W-:Y:S02]  /*6c00*/  HFMA2 R32, -RZ, RZ, 3.7421875, 0 ;  /* 0x437c0000ff207431 */ /* 0x000fe400000001ff */
[----:B------:R-:W-:Y:S01]  /*6c10*/  HADD2.F32 R65, -RZ, R80.H1_H1 ;  /* 0x30000050ff417230 */ /* 0x000fe20000004100 */
[----:B------:R-:W-:Y:S01]  /*6c20*/  MOV R64, 0x3bbb989d ;  /* 0x3bbb989d00407802 */ /* 0x000fe20000000f00 */
[----:B------:R-:W-:Y:S01]  /*6c30*/  HADD2.F32 R62, -RZ, R81.H0_H0 ;  /* 0x20000051ff3e7230 */ /* 0x000fe20000004100 */
[----:B------:R-:W-:Y:S01]  /*6c40*/  ISETP.NE.AND P1, PT, R37, 0x3, PT ;  /* 0x000000032500780c */ /* 0x000fe20003f25270 */
[----:B------:R-:W-:Y:S01]  /*6c50*/  HADD2.F32 R67, -RZ, R83.H0_H0 ;  /* 0x20000053ff437230 */ /* 0x000fe20000004100 */
[----:B------:R-:W-:Y:S03]  /*6c60*/  BSSY.RECONVERGENT B1, `(.L_x_130) ;  /* 0x00000c3000017945 */ /* 0x000fe60003800200 */
[----:B-1-3--:R-:W1:Y:S08]  /*6c70*/  LDTM.x16 R4, tmem[UR4] ;  /* 0x00000004000479ee */ /* 0x00ae700008240000 */
[----:B------:R-:W-:Y:S01]  /*6c80*/  @!P1 NOP ;  /* 0x0000000000009918 */ /* 0x000fe20000000000 */
[----:B--2---:R-:W-:Y:S02]  /*6c90*/  @!P1 IADD3 R114, PT, PT, R114, 0x160, RZ ;  /* 0x0000016072729810 */ /* 0x004fe40007ffe0ff */
[----:B------:R-:W-:Y:S02]  /*6ca0*/  @!P1 IADD3 R115, PT, PT, R38, 0x1, RZ ;  /* 0x0000000126739810 */ /* 0x000fe40007ffe0ff */
[----:B------:R-:W-:Y:S02]  /*6cb0*/  @!P1 LOP3.LUT R114, R114, 0xfefffff8, RZ, 0xc0, !PT ;  /* 0xfefffff872729812 */ /* 0x000fe400078ec0ff */
[C---:B------:R-:W-:Y:S02]  /*6cc0*/  @!P1 ISETP.NE.AND P0, PT, R115.reuse, 0x4, PT ;  /* 0x000000047300980c */ /* 0x040fe40003f05270 */
[----:B-1----:R1:W-:Y:S02]  /*6cd0*/  @!P1 SYNCS.ARRIVE.TRANS64.RED.A1T0 RZ, [R114+URZ], RZ ;  /* 0x000000ff72ff99a7 */ /* 0x0023e400081004ff */
[----:B------:R-:W-:Y:S02]  /*6ce0*/  @!P1 SEL R38, R115, RZ, P0 ;  /* 0x000000ff73269207 */ /* 0x000fe40000000000 */
[----:B------:R-:W-:Y:S04]  /*6cf0*/  @!P1 SEL R115, RZ, 0x1, P0 ;  /* 0x00000001ff739807 */ /* 0x000fe80000000000 */
[----:B------:R-:W-:Y:S01]  /*6d00*/  @!P1 LOP3.LUT R106, R106, R115, RZ, 0x3c, !PT ;  /* 0x000000736a6a9212 */ /* 0x000fe200078e3cff */
[C---:B------:R-:W-:Y:S01]  /*6d10*/  FMUL R0, R40.reuse, R4 ;  /* 0x0000000428007220 */ /* 0x040fe20000400000 */
[C---:B------:R-:W-:Y:S01]  /*6d20*/  FMUL R2, R40.reuse, R5 ;  /* 0x0000000528027220 */ /* 0x040fe20000400000 */
[C---:B------:R-:W-:Y:S01]  /*6d30*/  FMUL R3, R40.reuse, R6 ;  /* 0x0000000628037220 */ /* 0x040fe20000400000 */
[C---:B------:R-:W-:Y:S01]  /*6d40*/  FMUL R7, R40.reuse, R7 ;  /* 0x0000000728077220 */ /* 0x040fe20000400000 */
[C---:B------:R-:W-:Y:S01]  /*6d50*/  FFMA R0, R63.reuse, R60, R0 ;  /* 0x0000003c3f007223 */ /* 0x040fe20000000000 */
[----:B------:R-:W-:Y:S02]  /*6d60*/  HADD2.F32 R60, -RZ, R81.H1_H1 ;  /* 0x30000051ff3c7230 */ /* 0x000fe40000004100 */
[C---:B------:R-:W-:Y:S01]  /*6d70*/  FFMA R2, R63.reuse, R65, R2 ;  /* 0x000000413f027223 */ /* 0x040fe20000000002 */
[--C-:B------:R-:W-:Y:S02]  /*6d80*/  HADD2.F32 R65, -RZ, R82.reuse.H0_H0 ;  /* 0x20000052ff417230 */ /* 0x100fe40000004100 */
[C---:B------:R-:W-:Y:S01]  /*6d90*/  FFMA R3, R63.reuse, R62, R3 ;  /* 0x0000003e3f037223 */ /* 0x040fe20000000003 */
[C---:B------:R-:W-:Y:S01]  /*6da0*/  FMUL R4, R40.reuse, R8 ;  /* 0x0000000828047220 */ /* 0x040fe20000400000 */
[----:B------:R-:W-:Y:S02]  /*6db0*/  HADD2.F32 R62, -RZ, R82.H1_H1 ;  /* 0x30000052ff3e7230 */ /* 0x000fe40000004100 */
[C---:B------:R-:W-:Y:S01]  /*6dc0*/  FMUL R5, R40.reuse, R9 ;  /* 0x0000000928057220 */ /* 0x040fe20000400000 */
[C---:B------:R-:W-:Y:S01]  /*6dd0*/  FFMA R7, R63.reuse, R60, R7 ;  /* 0x0000003c3f077223 */ /* 0x040fe20000000007 */
[C---:B------:R-:W-:Y:S01]  /*6de0*/  FMUL R6, R40.reuse, R10 ;  /* 0x0000000a28067220 */ /* 0x040fe20000400000 */
[----:B------:R-:W-:Y:S02]  /*6df0*/  HADD2.F32 R60, -RZ, R83.H1_H1 ;  /* 0x30000053ff3c7230 */ /* 0x000fe40000004100 */
[C---:B------:R-:W-:Y:S01]  /*6e00*/  FMUL R11, R40.reuse, R11 ;  /* 0x0000000b280b7220 */ /* 0x040fe20000400000 */
[C---:B------:R-:W-:Y:S01]  /*6e10*/  FFMA R4, R63.reuse, R65, R4 ;  /* 0x000000413f047223 */ /* 0x040fe20000000004 */
[C---:B------:R-:W-:Y:S01]  /*6e20*/  FFMA R5, R63.reuse, R62, R5 ;  /* 0x0000003e3f057223 */ /* 0x040fe20000000005 */
[--C-:B------:R-:W-:Y:S02]  /*6e30*/  HADD2.F32 R65, -RZ, R84.reuse.H0_H0 ;  /* 0x20000054ff417230 */ /* 0x100fe40000004100 */
[C---:B------:R-:W-:Y:S01]  /*6e40*/  FMUL R8, R40.reuse, R12 ;  /* 0x0000000c28087220 */ /* 0x040fe20000400000 */
[C---:B------:R-:W-:Y:S01]  /*6e50*/  FFMA R6, R63.reuse, R67, R6 ;  /* 0x000000433f067223 */ /* 0x040fe20000000006 */
[----:B------:R-:W-:Y:S02]  /*6e60*/  HADD2.F32 R62, -RZ, R84.H1_H1 ;  /* 0x30000054ff3e7230 */ /* 0x000fe40000004100 */
[C---:B------:R-:W-:Y:S01]  /*6e70*/  FMUL R9, R40.reuse, R13 ;  /* 0x0000000d28097220 */ /* 0x040fe20000400000 */
[C---:B------:R-:W-:Y:S01]  /*6e80*/  FFMA R11, R63.reuse, R60, R11 ;  /* 0x0000003c3f0b7223 */ /* 0x040fe2000000000b */
[--C-:B------:R-:W-:Y:S02]  /*6e90*/  HADD2.F32 R67, -RZ, R85.reuse.H0_H0 ;  /* 0x20000055ff437230 */ /* 0x100fe40000004100 */
[C---:B------:R-:W-:Y:S01]  /*6ea0*/  FMUL R10, R40.reuse, R14 ;  /* 0x0000000e280a7220 */ /* 0x040fe20000400000 */
[----:B------:R-:W-:Y:S02]  /*6eb0*/  HADD2.F32 R60, -RZ, R85.H1_H1 ;  /* 0x30000055ff3c7230 */ /* 0x000fe40000004100 */
[C---:B------:R-:W-:Y:S01]  /*6ec0*/  FMUL R15, R40.reuse, R15 ;  /* 0x0000000f280f7220 */ /* 0x040fe20000400000 */
[C---:B------:R-:W-:Y:S01]  /*6ed0*/  FFMA R8, R63.reuse, R65, R8 ;  /* 0x000000413f087223 */ /* 0x040fe20000000008 */
[C---:B------:R-:W-:Y:S01]  /*6ee0*/  FFMA R9, R63.reuse, R62, R9 ;  /* 0x0000003e3f097223 */ /* 0x040fe20000000009 */
[C---:B------:R-:W-:Y:S01]  /*6ef0*/  FFMA R10, R63.reuse, R67, R10 ;  /* 0x000000433f0a7223 */ /* 0x040fe2000000000a */
[--C-:B------:R-:W-:Y:S02]  /*6f00*/  HADD2.F32 R65, -RZ, R86.reuse.H0_H0 ;  /* 0x20000056ff417230 */ /* 0x100fe40000004100 */
[C---:B------:R-:W-:Y:S01]  /*6f10*/  FFMA R15, R63.reuse, R60, R15 ;  /* 0x0000003c3f0f7223 */ /* 0x040fe2000000000f */
[C---:B------:R-:W-:Y:S01]  /*6f20*/  FMUL R12, R40.reuse, R16 ;  /* 0x00000010280c7220 */ /* 0x040fe20000400000 */
[----:B------:R-:W-:Y:S02]  /*6f30*/  HADD2.F32 R60, -RZ, R86.H1_H1 ;  /* 0x30000056ff3c7230 */ /* 0x000fe40000004100 */
[C---:B------:R-:W-:Y:S01]  /*6f40*/  FMUL R13, R40.reuse, R17 ;  /* 0x00000011280d7220 */ /* 0x040fe20000400000 */
[--C-:B------:R-:W-:Y:S02]  /*6f50*/  HADD2.F32 R67, -RZ, R87.reuse.H0_H0 ;  /* 0x20000057ff437230 */ /* 0x100fe40000004100 */
[C---:B------:R-:W-:Y:S01]  /*6f60*/  FMUL R14, R40.reuse, R18 ;  /* 0x00000012280e7220 */ /* 0x040fe20000400000 */
[----:B------:R-:W-:Y:S02]  /*6f70*/  HADD2.F32 R62, -RZ, R87.H1_H1 ;  /* 0x30000057ff3e7230 */ /* 0x000fe40000004100 */
[----:B------:R-:W-:Y:S01]  /*6f80*/  FMUL R19, R40, R19 ;  /* 0x0000001328137220 */ /* 0x000fe20000400000 */
[C---:B------:R-:W-:Y:S01]  /*6f90*/  FFMA R12, R63.reuse, R65, R12 ;  /* 0x000000413f0c7223 */ /* 0x040fe2000000000c */
[C---:B------:R-:W-:Y:S01]  /*6fa0*/  FFMA R13, R63.reuse, R60, R13 ;  /* 0x0000003c3f0d7223 */ /* 0x040fe2000000000d */
[C---:B------:R-:W-:Y:S01]  /*6fb0*/  FFMA R14, R63.reuse, R67, R14 ;  /* 0x000000433f0e7223 */ /* 0x040fe2000000000e */
[----:B------:R-:W-:Y:S01]  /*6fc0*/  FFMA R19, R63, R62, R19 ;  /* 0x0000003e3f137223 */ /* 0x000fe20000000013 */
[C---:B------:R-:W-:Y:S04]  /*6fd0*/  FFMA.SAT R41, R0.reuse, -R64, 0.5 ;  /* 0x3f00000000297423 */ /* 0x040fe80000002840 */
[----:B------:R-:W-:Y:S04]  /*6fe0*/  FFMA.RM R41, R41, R32, 12582913 ;  /* 0x4b40000129297423 */ /* 0x000fe80000004020 */
[C---:B------:R-:W-:Y:S01]  /*6ff0*/  FADD R17, R41.reuse, -12583039 ;  /* 0xcb40007f29117421 */ /* 0x040fe20000000000 */
[----:B------:R-:W-:Y:S03]  /*7000*/  SHF.L.U32 R65, R41, 0x17, RZ ;  /* 0x0000001729417819 */ /* 0x000fe600000006ff */
[C---:B------:R-:W-:Y:S04]  /*7010*/  FFMA R17, R0.reuse, -1.4426950216293334961, -R17 ;  /* 0xbfb8aa3b00117823 */ /* 0x040fe80000000811 */
[----:B------:R-:W-:Y:S01]  /*7020*/  FFMA R17, R0, -1.925963033500011079e-08, R17 ;  /* 0xb2a5706000117823 */ /* 0x000fe20000000011 */
[----:B------:R-:W-:Y:S03]  /*7030*/  FFMA.SAT R43, R2, -R64, 0.5 ;  /* 0x3f000000022b7423 */ /* 0x000fe60000002840 */
[----:B------:R-:W2:Y:S01]  /*7040*/  MUFU.EX2 R60, R17 ;  /* 0x00000011003c7308 */ /* 0x000ea20000000800 */
[----:B------:R-:W-:Y:S04]  /*7050*/  FFMA.RM R42, R43, R32, 12582913 ;  /* 0x4b4000012b2a7423 */ /* 0x000fe80000004020 */
[----:B------:R-:W-:Y:S04]  /*7060*/  FADD R21, R42, -12583039 ;  /* 0xcb40007f2a157421 */ /* 0x000fe80000000000 */
[C---:B------:R-:W-:Y:S04]  /*7070*/  FFMA R21, R2.reuse, -1.4426950216293334961, -R21 ;  /* 0xbfb8aa3b02157823 */ /* 0x040fe80000000815 */
[----:B------:R-:W-:Y:S01]  /*7080*/  FFMA R21, R2, -1.925963033500011079e-08, R21 ;  /* 0xb2a5706002157823 */ /* 0x000fe20000000015 */
[----:B------:R-:W-:Y:S03]  /*7090*/  FFMA.SAT R43, R3, -R64, 0.5 ;  /* 0x3f000000032b7423 */ /* 0x000fe60000002840 */
[----:B------:R-:W3:Y:S01]  /*70a0*/  MUFU.EX2 R62, R21 ;  /* 0x00000015003e7308 */ /* 0x000ee20000000800 */
[----:B------:R-:W-:Y:S04]  /*70b0*/  FFMA.RM R43, R43, R32, 12582913 ;  /* 0x4b4000012b2b7423 */ /* 0x000fe80000004020 */
[C---:B------:R-:W-:Y:S01]  /*70c0*/  FADD R16, R43.reuse, -12583039 ;  /* 0xcb40007f2b107421 */ /* 0x040fe20000000000 */
[----:B------:R-:W-:Y:S03]  /*70d0*/  SHF.L.U32 R67, R43, 0x17, RZ ;  /* 0x000000172b437819 */ /* 0x000fe600000006ff */
[C---:B------:R-:W-:Y:S04]  /*70e0*/  FFMA R16, R3.reuse, -1.4426950216293334961, -R16 ;  /* 0xbfb8aa3b03107823 */ /* 0x040fe80000000810 */
[----:B------:R-:W-:Y:S01]  /*70f0*/  FFMA R16, R3, -1.925963033500011079e-08, R16 ;  /* 0xb2a5706003107823 */ /* 0x000fe20000000010 */
[----:B------:R-:W-:Y:S03]  /*7100*/  FFMA.SAT R45, R7, -R64, 0.5 ;  /* 0x3f000000072d7423 */ /* 0x000fe60000002840 */
[----:B------:R-:W4:Y:S01]  /*7110*/  MUFU.EX2 R66, R16 ;  /* 0x0000001000427308 */ /* 0x000f220000000800 */
[----:B------:R-:W-:Y:S04]  /*7120*/  FFMA.RM R44, R45, R32, 12582913 ;  /* 0x4b4000012d2c7423 */ /* 0x000fe80000004020 */
[----:B------:R-:W-:Y:S04]  /*7130*/  FADD R18, R44, -12583039 ;  /* 0xcb40007f2c127421 */ /* 0x000fe80000000000 */
[C---:B------:R-:W-:Y:S04]  /*7140*/  FFMA R18, R7.reuse, -1.4426950216293334961, -R18 ;  /* 0xbfb8aa3b07127823 */ /* 0x040fe80000000812 */
[----:B------:R-:W-:Y:S01]  /*7150*/  FFMA R18, R7, -1.925963033500011079e-08, R18 ;  /* 0xb2a5706007127823 */ /* 0x000fe20000000012 */
[C---:B------:R-:W-:Y:S03]  /*7160*/  FFMA.SAT R45, R4.reuse, -R64, 0.5 ;  /* 0x3f000000042d7423 */ /* 0x040fe60000002840 */
[----:B------:R-:W5:Y:S01]  /*7170*/  MUFU.EX2 R68, R18 ;  /* 0x0000001200447308 */ /* 0x000f620000000800 */
[----:B------:R-:W-:Y:S04]  /*7180*/  FFMA.RM R45, R45, R32, 12582913 ;  /* 0x4b4000012d2d7423 */ /* 0x000fe80000004020 */
[----:B------:R-:W-:Y:S04]  /*7190*/  FADD R23, R45, -12583039 ;  /* 0xcb40007f2d177421 */ /* 0x000fe80000000000 */
[C---:B------:R-:W-:Y:S04]  /*71a0*/  FFMA R23, R4.reuse, -1.4426950216293334961, -R23 ;  /* 0xbfb8aa3b04177823 */ /* 0x040fe80000000817 */
[----:B------:R-:W-:Y:S01]  /*71b0*/  FFMA R23, R4, -1.925963033500011079e-08, R23 ;  /* 0xb2a5706004177823 */ /* 0x000fe20000000017 */
[----:B------:R-:W-:Y:S03]  /*71c0*/  FFMA.SAT R47, R5, -R64, 0.5 ;  /* 0x3f000000052f7423 */ /* 0x000fe60000002840 */
[----:B------:R-:W5:Y:S01]  /*71d0*/  MUFU.EX2 R69, R23 ;  /* 0x0000001700457308 */ /* 0x000f620000000800 */
        /* <DEDUP_REMOVED lines=58> */
[----:B------:R-:W-:Y:S01]  /*7580*/  FFMA.SAT R57, R19, -R64, 0.5 ;  /* 0x3f00000013397423 */ /* 0x000fe20000002840 */
[----:B------:R-:W-:Y:S03]  /*7590*/  SHF.L.U32 R64, R51, 0x17, RZ ;  /* 0x0000001733407819 */ /* 0x000fe600000006ff */
[----:B------:R-:W-:Y:S04]  /*75a0*/  FFMA.RM R32, R57, R32, 12582913 ;  /* 0x4b40000139207423 */ /* 0x000fe80000004020 */
[----:B------:R-:W-:Y:S04]  /*75b0*/  FADD R30, R32, -12583039 ;  /* 0xcb40007f201e7421 */ /* 0x000fe80000000000 */
[C---:B------:R-:W-:Y:S04]  /*75c0*/  FFMA R30, R19.reuse, -1.4426950216293334961, -R30 ;  /* 0xbfb8aa3b131e7823 */ /* 0x040fe8000000081e */
[----:B------:R-:W-:Y:S01]  /*75d0*/  FFMA R30, R19, -1.925963033500011079e-08, R30 ;  /* 0xb2a57060131e7823 */ /* 0x000fe2000000001e */
[----:B--2---:R-:W-:Y:S01]  /*75e0*/  FFMA R59, R60, R65, 1 ;  /* 0x3f8000003c3b7423 */ /* 0x004fe20000000041 */
[----:B------:R-:W-:Y:S02]  /*75f0*/  SHF.L.U32 R65, R42, 0x17, RZ ;  /* 0x000000172a417819 */ /* 0x000fe400000006ff */
[----:B------:R-:W-:Y:S02]  /*7600*/  SHF.L.U32 R60, R45, 0x17, RZ ;  /* 0x000000172d3c7819 */ /* 0x000fe400000006ff */
[----:B-1----:R-:W-:Y:S01]  /*7610*/  IADD3 R114, PT, PT, R59, 0x1800000, RZ ;  /* 0x018000003b727810 */ /* 0x002fe20007ffe0ff */
[----:B---3--:R-:W-:Y:S01]  /*7620*/  FFMA R56, R62, R65, 1 ;  /* 0x3f8000003e387423 */ /* 0x008fe20000000041 */
[----:B------:R-:W-:Y:S01]  /*7630*/  SHF.L.U32 R65, R44, 0x17, RZ ;  /* 0x000000172c417819 */ /* 0x000fe200000006ff */
[----:B----4-:R-:W-:Y:S01]  /*7640*/  FFMA R57, R66, R67, 1 ;  /* 0x3f80000042397423 */ /* 0x010fe20000000043 */
[----:B------:R-:W-:Y:S01]  /*7650*/  LOP3.LUT R114, R114, 0x7f800000, RZ, 0xc0, !PT ;  /* 0x7f80000072727812 */ /* 0x000fe200078ec0ff */
[----:B------:R-:W1:Y:S01]  /*7660*/  MUFU.EX2 R66, R33 ;  /* 0x0000002100427308 */ /* 0x000e620000000800 */
[----:B------:R-:W-:Y:S01]  /*7670*/  SHF.L.U32 R67, R46, 0x17, RZ ;  /* 0x000000172e437819 */ /* 0x000fe200000006ff */
[----:B-----5:R-:W-:Y:S01]  /*7680*/  FFMA R61, R68, R65, 1 ;  /* 0x3f800000443d7423 */ /* 0x020fe20000000041 */
[----:B------:R-:W-:Y:S01]  /*7690*/  ISETP.GT.U32.AND P0, PT, R114, 0x1ffffff, PT ;  /* 0x01ffffff7200780c */ /* 0x000fe20003f04070 */
[----:B------:R-:W-:Y:S01]  /*76a0*/  FFMA R46, R69, R60, 1 ;  /* 0x3f800000452e7423 */ /* 0x000fe2000000003c */
[----:B------:R-:W-:Y:S01]  /*76b0*/  SHF.L.U32 R60, R47, 0x17, RZ ;  /* 0x000000172f3c7819 */ /* 0x000fe200000006ff */
[----:B------:R-:W-:Y:S01]  /*76c0*/  FFMA R43, R70, R67, 1 ;  /* 0x3f800000462b7423 */ /* 0x000fe20000000043 */
[----:B------:R-:W-:Y:S03]  /*76d0*/  SHF.L.U32 R65, R48, 0x17, RZ ;  /* 0x0000001730417819 */ /* 0x000fe600000006ff */
[----:B------:R-:W2:Y:S01]  /*76e0*/  MUFU.EX2 R68, R30 ;  /* 0x0000001e00447308 */ /* 0x000ea20000000800 */
[----:B------:R-:W-:Y:S01]  /*76f0*/  SHF.L.U32 R62, R49, 0x17, RZ ;  /* 0x00000017313e7819 */ /* 0x000fe200000006ff */
[----:B------:R-:W-:Y:S01]  /*7700*/  FFMA R58, R71, R60, 1 ;  /* 0x3f800000473a7423 */ /* 0x000fe2000000003c */
        /* <DEDUP_REMOVED lines=12> */
[----:B------:R-:W-:Y:S01]  /*77d0*/  FFMA R47, R78, R67, 1 ;  /* 0x3f8000004e2f7423 */ /* 0x000fe20000000043 */
[----:B-1----:R-:W-:Y:S02]  /*77e0*/  FFMA R44, R66, R69, 1 ;  /* 0x3f800000422c7423 */ /* 0x002fe40000000045 */
[----:B--2---:R-:W-:Y:S01]  /*77f0*/  FFMA R41, R68, R71, 1 ;  /* 0x3f80000044297423 */ /* 0x004fe20000000047 */
[----:B------:R-:W-:Y:S06]  /*7800*/  @P0 BRA `(.L_x_131) ;  /* 0x0000000000100947 */ /* 0x000fec0003800000 */
[----:B------:R-:W-:Y:S02]  /*7810*/  MOV R52, 0x7830 ;  /* 0x0000783000347802 */ /* 0x000fe40000000f00 */
[----:B------:R-:W-:Y:S05]  /*7820*/  CALL.REL.NOINC `($__internal_3_$__cuda_sm20_rcp_rn_f32_slowpath) ;  /* 0x0000002800087944 */ /* 0x000fea0003c00000 */
[----:B------:R-:W-:Y:S01]  /*7830*/  MOV R16, R32 ;  /* 0x0000002000107202 */ /* 0x000fe20000000f00 */
[----:B------:R-:W-:Y:S05]  /*7840*/  BRA `(.L_x_132) ;  /* 0x0000000000107947 */ /* 0x000fea0003800000 */
.L_x_131:
[----:B------:R-:W1:Y:S02]  /*7850*/  MUFU.RCP R16, R59 ;  /* 0x0000003b00107308 */ /* 0x000e640000001000 */
[----:B-1----:R-:W-:Y:S04]  /*7860*/  FFMA R17, R59, R16, -1 ;  /* 0xbf8000003b117423 */ /* 0x002fe80000000010 */
[----:B------:R-:W-:Y:S04]  /*7870*/  FADD.FTZ R21, -R17, -RZ ;  /* 0x800000ff11157221 */ /* 0x000fe80000010100 */
[----:B------:R-:W-:Y:S07]  /*7880*/  FFMA R16, R16, R21, R16 ;  /* 0x0000001510107223 */ /* 0x000fee0000000010 */
.L_x_132:
[----:B------:R-:W-:Y:S05]  /*7890*/  BSYNC.RECONVERGENT B1 ;  /* 0x0000000000017941 */ /* 0x000fea0003800200 */
.L_x_130:
[----:B------:R-:W-:Y:S01]  /*78a0*/  VIADD R17, R56, 0x1800000 ;  /* 0x0180000038117836 */ /* 0x000fe20000000000 */
[----:B------:R-:W-:Y:S04]  /*78b0*/  BSSY.RECONVERGENT B1, `(.L_x_133) ;  /* 0x000000e000017945 */ /* 0x000fe80003800200 */
[----:B------:R-:W-:Y:S04]  /*78c0*/  LOP3.LUT R17, R17, 0x7f800000, RZ, 0xc0, !PT ;  /* 0x7f80000011117812 */ /* 0x000fe800078ec0ff */
[----:B------:R-:W-:Y:S11]  /*78d0*/  ISETP.GT.U32.AND P0, PT, R17, 0x1ffffff, PT ;  /* 0x01ffffff1100780c */ /* 0x000ff60003f04070 */
[----:B------:R-:W-:Y:S02]  /*78e0*/  @!UPT UIADD3 URZ, UPT, UPT, URZ, URZ, URZ ;  /* 0x000000fffffff290 */ /* 0x000fe4000fffe0ff */
[----:B------:R-:W-:Y:S05]  /*78f0*/  @P0 BRA `(.L_x_134) ;  /* 0x0000000000140947 */ /* 0x000fea0003800000 */
[----:B------:R-:W-:Y:S02]  /*7900*/  MOV R59, R56 ;  /* 0x00000038003b7202 */ /* 0x000fe40000000f00 */
[----:B------:R-:W-:Y:S02]  /*7910*/  MOV R52, 0x7930 ;  /* 0x0000793000347802 */ /* 0x000fe40000000f00 */
[----:B------:R-:W-:Y:S05]  /*7920*/  CALL.REL.NOINC `($__internal_3_$__cuda_sm20_rcp_rn_f32_slowpath) ;  /* 0x0000002400c87944 */ /* 0x000fea0003c00000 */
[----:B------:R-:W-:Y:S01]  /*7930*/  MOV R17, R32 ;  /* 0x0000002000117202 */ /* 0x000fe20000000f00 */
[----:B------:R-:W-:Y:S05]  /*7940*/  BRA `(.L_x_135) ;  /* 0x0000000000107947 */ /* 0x000fea0003800000 */
.L_x_134:
[----:B------:R-:W1:Y:S02]  /*7950*/  MUFU.RCP R17, R56 ;  /* 0x0000003800117308 */ /* 0x000e640000001000 */
[----:B-1----:R-:W-:Y:S04]  /*7960*/  FFMA R18, R56, R17, -1 ;  /* 0xbf80000038127423 */ /* 0x002fe80000000011 */
[----:B------:R-:W-:Y:S04]  /*7970*/  FADD.FTZ R20, -R18, -RZ ;  /* 0x800000ff12147221 */ /* 0x000fe80000010100 */
[----:B------:R-:W-:Y:S07]  /*7980*/  FFMA R17, R17, R20, R17 ;  /* 0x0000001411117223 */ /* 0x000fee0000000011 */
.L_x_135:
[----:B------:R-:W-:Y:S05]  /*7990*/  BSYNC.RECONVERGENT B1 ;  /* 0x0000000000017941 */ /* 0x000fea0003800200 */
.L_x_133:
        /* <DEDUP_REMOVED lines=11> */
.L_x_137:
[----:B------:R-:W1:Y:S02]  /*7a50*/  MUFU.RCP R18, R57 ;  /* 0x0000003900127308 */ /* 0x000e640000001000 */
[----:B-1----:R-:W-:Y:S04]  /*7a60*/  FFMA R20, R57, R18, -1 ;  /* 0xbf80000039147423 */ /* 0x002fe80000000012 */
[----:B------:R-:W-:Y:S04]  /*7a70*/  FADD.FTZ R21, -R20, -RZ ;  /* 0x800000ff14157221 */ /* 0x000fe80000010100 */
[----:B------:R-:W-:Y:S07]  /*7a80*/  FFMA R18, R18, R21, R18 ;  /* 0x0000001512127223 */ /* 0x000fee0000000012 */
.L_x_138:
[----:B------:R-:W-:Y:S05]  /*7a90*/  BSYNC.RECONVERGENT B1 ;  /* 0x0000000000017941 */ /* 0x000fea0003800200 */
.L_x_136:
        /* <DEDUP_REMOVED lines=11> */
.L_x_140:
[----:B------:R-:W1:Y:S02]  /*7b50*/  MUFU.RCP R20, R61 ;  /* 0x0000003d00147308 */ /* 0x000e640000001000 */
[----:B-1----:R-:W-:Y:S04]  /*7b60*/  FFMA R21, R61, R20, -1 ;  /* 0xbf8000003d157423 */ /* 0x002fe80000000014 */
[----:B------:R-:W-:Y:S04]  /*7b70*/  FADD.FTZ R23, -R21, -RZ ;  /* 0x800000ff15177221 */ /* 0x000fe80000010100 */
[----:B------:R-:W-:Y:S07]  /*7b80*/  FFMA R20, R20, R23, R20 ;  /* 0x0000001714147223 */ /* 0x000fee0000000014 */
.L_x_141:
[----:B------:R-:W-:Y:S05]  /*7b90*/  BSYNC.RECONVERGENT B1 ;  /* 0x0000000000017941 */ /* 0x000fea0003800200 */
.L_x_139:
        /* <DEDUP_REMOVED lines=11> */
.L_x_143:
[----:B------:R-:W1:Y:S02]  /*7c50*/  MUFU.RCP R21, R46 ;  /* 0x0000002e00157308 */ /* 0x000e640000001000 */
[----:B-1----:R-:W-:Y:S04]  /*7c60*/  FFMA R22, R46, R21, -1 ;  /* 0xbf8000002e167423 */ /* 0x002fe80000000015 */
[----:B------:R-:W-:Y:S04]  /*7c70*/  FADD.FTZ R24, -R22, -RZ ;  /* 0x800000ff16187221 */ /* 0x000fe80000010100 */
[----:B------:R-:W-:Y:S07]  /*7c80*/  FFMA R21, R21, R24, R21 ;  /* 0x0000001815157223 */ /* 0x000fee0000000015 */
.L_x_144:
[----:B------:R-:W-:Y:S05]  /*7c90*/  BSYNC.RECONVERGENT B1 ;  /* 0x0000000000017941 */ /* 0x000fea0003800200 */
.L_x_142:
        /* <DEDUP_REMOVED lines=11> */
.L_x_146:
[----:B------:R-:W1:Y:S02]  /*7d50*/  MUFU.RCP R22, R43 ;  /* 0x0000002b00167308 */ /* 0x000e640000001000 */
[----:B-1----:R-:W-:Y:S04]  /*7d60*/  FFMA R23, R43, R22, -1 ;  /* 0xbf8000002b177423 */ /* 0x002fe80000000016 */
[----:B------:R-:W-:Y:S04]  /*7d70*/  FADD.FTZ R25, -R23, -RZ ;  /* 0x800000ff17197221 */ /* 0x000fe80000010100 */
[----:B------:R-:W-:Y:S07]  /*7d80*/  FFMA R22, R22, R25, R22 ;  /* 0x0000001916167223 */ /* 0x000fee0000000016 */
.L_x_147:
[----:B------:R-:W-:Y:S05]  /*7d90*/  BSYNC.RECONVERGENT B1 ;  /* 0x0000000000017941 */ /* 0x000fea0003800200 */
.L_x_145:
        /* <DEDUP_REMOVED lines=11> */
.L_x_149:
[----:B------:R-:W1:Y:S02]  /*7e50*/  MUFU.RCP R23, R58 ;  /* 0x0000003a00177308 */ /* 0x000e640000001000 */
[----:B-1----:R-:W-:Y:S04]  /*7e60*/  FFMA R24, R58, R23, -1 ;  /* 0xbf8000003a187423 */ /* 0x002fe80000000017 */
[----:B------:R-:W-:Y:S04]  /*7e70*/  FADD.FTZ R26, -R24, -RZ ;  /* 0x800000ff181a7221 */ /* 0x000fe80000010100 */
[----:B------:R-:W-:Y:S07]  /*7e80*/  FFMA R23, R23, R26, R23 ;  /* 0x0000001a17177223 */ /* 0x000fee0000000017 */
.L_x_150:
[----:B------:R-:W-:Y:S05]  /*7e90*/  BSYNC.RECONVERGENT B1 ;  /* 0x0000000000017941 */ /* 0x000fea0003800200 */
.L_x_148:
        /* <DEDUP_REMOVED lines=11> */
.L_x_152:
[----:B------:R-:W1:Y:S02]  /*7f50*/  MUFU.RCP R24, R49 ;  /* 0x0000003100187308 */ /* 0x000e640000001000 */
[----:B-1----:R-:W-:Y:S04]  /*7f60*/  FFMA R25, R49, R24, -1 ;  /* 0xbf80000031197423 */ /* 0x002fe80000000018 */
[----:B------:R-:W-:Y:S04]  /*7f70*/  FADD.FTZ R27, -R25, -RZ ;  /* 0x800000ff191b7221 */ /* 0x000fe80000010100 */
[----:B------:R-:W-:Y:S07]  /*7f80*/  FFMA R24, R24, R27, R24 ;  /* 0x0000001b18187223 */ /* 0x000fee0000000018 */
.L_x_153:
[----:B------:R-:W-:Y:S05]  /*7f90*/  BSYNC.RECONVERGENT B1 ;  /* 0x0000000000017941 */ /* 0x000fea0003800200 */
.L_x_151:
        /* <DEDUP_REMOVED lines=11> */
.L_x_155:
[----:B------:R-:W1:Y:S02]  /*8050*/  MUFU.RCP R25, R48 ;  /* 0x0000003000197308 */ /* 0x000e640000001000 */
[----:B-1----:R-:W-:Y:S04]  /*8060*/  FFMA R26, R48, R25, -1 ;  /* 0xbf800000301a7423 */ /* 0x002fe80000000019 */
[----:B------:R-:W-:Y:S04]  /*8070*/  FADD.FTZ R28, -R26, -RZ ;  /* 0x800000ff1a1c7221 */ /* 0x000fe80000010100 */
[----:B------:R-:W-:Y:S07]  /*8080*/  FFMA R25, R25, R28, R25 ;  /* 0x0000001c19197223 */ /* 0x000fee0000000019 */
.L_x_156:
[----:B------:R-:W-:Y:S05]  /*8090*/  BSYNC.RECONVERGENT B1 ;  /* 0x0000000000017941 */ /* 0x000fea0003800200 */
.L_x_154:
        /* <DEDUP_REMOVED lines=11> */
.L_x_158:
[----:B------:R-:W1:Y:S02]  /*8150*/  MUFU.RCP R26, R45 ;  /* 0x0000002d001a7308 */ /* 0x000e640000001000 */
[----:B-1----:R-:W-:Y:S04]  /*8160*/  FFMA R27, R45, R26, -1 ;  /* 0xbf8000002d1b7423 */ /* 0x002fe8000000001a */
[----:B------:R-:W-:Y:S04]  /*8170*/  FADD.FTZ R29, -R27, -RZ ;  /* 0x800000ff1b1d7221 */ /* 0x000fe80000010100 */
[----:B------:R-:W-:Y:S07]  /*8180*/  FFMA R26, R26, R29, R26 ;  /* 0x0000001d1a1a7223 */ /* 0x000fee000000001a */
.L_x_159:
[----:B------:R-:W-:Y:S05]  /*8190*/  BSYNC.RECONVERGENT B1 ;  /* 0x0000000000017941 */ /* 0x000fea0003800200 */
.L_x_157:
        /* <DEDUP_REMOVED lines=11> */
.L_x_161:
[----:B------:R-:W1:Y:S02]  /*8250*/  MUFU.RCP R27, R42 ;  /* 0x0000002a001b7308 */ /* 0x000e640000001000 */
[----:B-1----:R-:W-:Y:S04]  /*8260*/  FFMA R28, R42, R27, -1 ;  /* 0xbf8000002a1c7423 */ /* 0x002fe8000000001b */
[----:B------:R-:W-:Y:S04]  /*8270*/  FADD.FTZ R30, -R28, -RZ ;  /* 0x800000ff1c1e7221 */ /* 0x000fe80000010100 */
[----:B------:R-:W-:Y:S07]  /*8280*/  FFMA R27, R27, R30, R27 ;  /* 0x0000001e1b1b7223 */ /* 0x000fee000000001b */
.L_x_162:
[----:B------:R-:W-:Y:S05]  /*8290*/  BSYNC.RECONVERGENT B1 ;  /* 0x0000000000017941 */ /* 0x000fea0003800200 */
.L_x_160:
        /* <DEDUP_REMOVED lines=11> */
.L_x_164:
[----:B------:R-:W1:Y:S02]  /*8350*/  MUFU.RCP R28, R51 ;  /* 0x00000033001c7308 */ /* 0x000e640000001000 */
[----:B-1----:R-:W-:Y:S04]  /*8360*/  FFMA R29, R51, R28, -1 ;  /* 0xbf800000331d7423 */ /* 0x002fe8000000001c */
[----:B------:R-:W-:Y:S04]  /*8370*/  FADD.FTZ R31, -R29, -RZ ;  /* 0x800000ff1d1f7221 */ /* 0x000fe80000010100 */
[----:B------:R-:W-:Y:S07]  /*8380*/  FFMA R28, R28, R31, R28 ;  /* 0x0000001f1c1c7223 */ /* 0x000fee000000001c */
.L_x_165:
[----:B------:R-:W-:Y:S05]  /*8390*/  BSYNC.RECONVERGENT B1 ;  /* 0x0000000000017941 */ /* 0x000fea0003800200 */
.L_x_163:
        /* <DEDUP_REMOVED lines=11> */
.L_x_167:
[----:B------:R-:W1:Y:S02]  /*8450*/  MUFU.RCP R29, R50 ;  /* 0x00000032001d7308 */ /* 0x000e640000001000 */
[----:B-1----:R-:W-:Y:S04]  /*8460*/  FFMA R30, R50, R29, -1 ;  /* 0xbf800000321e7423 */ /* 0x002fe8000000001d */
[----:B------:R-:W-:Y:S04]  /*8470*/  FADD.FTZ R32, -R30, -RZ ;  /* 0x800000ff1e207221 */ /* 0x000fe80000010100 */
[----:B------:R-:W-:Y:S07]  /*8480*/  FFMA R29, R29, R32, R29 ;  /* 0x000000201d1d7223 */ /* 0x000fee000000001d */
.L_x_168:
[----:B------:R-:W-:Y:S05]  /*8490*/  BSYNC.RECONVERGENT B1 ;  /* 0x0000000000017941 */ /* 0x000fea0003800200 */
.L_x_166:
        /* <DEDUP_REMOVED lines=11> */
.L_x_170:
[----:B------:R-:W1:Y:S02]  /*8550*/  MUFU.RCP R30, R47 ;  /* 0x0000002f001e7308 */ /* 0x000e640000001000 */
[----:B-1----:R-:W-:Y:S04]  /*8560*/  FFMA R31, R47, R30, -1 ;  /* 0xbf8000002f1f7423 */ /* 0x002fe8000000001e */
[----:B------:R-:W-:Y:S04]  /*8570*/  FADD.FTZ R33, -R31, -RZ ;  /* 0x800000ff1f217221 */ /* 0x000fe80000010100 */
[----:B------:R-:W-:Y:S07]  /*8580*/  FFMA R30, R30, R33, R30 ;  /* 0x000000211e1e7223 */ /* 0x000fee000000001e */
.L_x_171:
[----:B------:R-:W-:Y:S05]  /*8590*/  BSYNC.RECONVERGENT B1 ;  /* 0x0000000000017941 */ /* 0x000fea0003800200 */
.L_x_169:
        /* <DEDUP_REMOVED lines=11> */
.L_x_173:
[----:B------:R-:W1:Y:S02]  /*8650*/  MUFU.RCP R31, R44 ;  /* 0x0000002c001f7308 */ /* 0x000e640000001000 */
[----:B-1----:R-:W-:Y:S04]  /*8660*/  FFMA R32, R44, R31, -1 ;  /* 0xbf8000002c207423 */ /* 0x002fe8000000001f */
[----:B------:R-:W-:Y:S04]  /*8670*/  FADD.FTZ R42, -R32, -RZ ;  /* 0x800000ff202a7221 */ /* 0x000fe80000010100 */
[----:B------:R-:W-:Y:S07]  /*8680*/  FFMA R31, R31, R42, R31 ;  /* 0x0000002a1f1f7223 */ /* 0x000fee000000001f */
.L_x_174:
[----:B------:R-:W-:Y:S05]  /*8690*/  BSYNC.RECONVERGENT B1 ;  /* 0x0000000000017941 */ /* 0x000fea0003800200 */
.L_x_172:
        /* <DEDUP_REMOVED lines=9> */
[----:B------:R-:W-:Y:S05]  /*8730*/  BRA `(.L_x_177) ;  /* 0x0000000000107947 */ /* 0x000fea0003800000 */
.L_x_176:
[----:B------:R-:W1:Y:S02]  /*8740*/  MUFU.RCP R32, R41 ;  /* 0x0000002900207308 */ /* 0x000e640000001000 */
[----:B-1----:R-:W-:Y:S04]  /*8750*/  FFMA R33, R41, R32, -1 ;  /* 0xbf80000029217423 */ /* 0x002fe80000000020 */
[----:B------:R-:W-:Y:S04]  /*8760*/  FADD.FTZ R43, -R33, -RZ ;  /* 0x800000ff212b7221 */ /* 0x000fe80000010100 */
[----:B------:R-:W-:Y:S07]  /*8770*/  FFMA R32, R32, R43, R32 ;  /* 0x0000002b20207223 */ /* 0x000fee0000000020 */
.L_x_177:
[----:B------:R-:W-:Y:S05]  /*8780*/  BSYNC.RECONVERGENT B1 ;  /* 0x0000000000017941 */ /* 0x000fea0003800200 */
.L_x_175:
[----:B------:R-:W-:Y:S01]  /*8790*/  MOV R55, UR43 ;  /* 0x0000002b00377c02 */ /* 0x000fe20008000f00 */
[----:B------:R-:W-:Y:S01]  /*87a0*/  FMUL R48, R0, R16 ;  /* 0x0000001000307220 */ /* 0x000fe20000400000 */
[----:B------:R-:W-:Y:S01]  /*87b0*/  LOP3.LUT P0, RZ, R107, 0x40, RZ, 0xc0, !PT ;  /* 0x000000406bff7812 */ /* 0x000fe2000780c0ff */
[----:B------:R-:W-:Y:S01]  /*87c0*/  FMUL R33, R2, R17 ;  /* 0x0000001102217220 */ /* 0x000fe20000400000 */
[----:B------:R-:W-:Y:S01]  /*87d0*/  LEA R55, R55, R108, 0xb ;  /* 0x0000006c37377211 */ /* 0x000fe200078e58ff */
[----:B------:R-:W-:Y:S01]  /*87e0*/  FMUL R49, R3, R18 ;  /* 0x0000001203317220 */ /* 0x000fe20000400000 */
[----:B------:R-:W-:Y:S01]  /*87f0*/  FMUL R42, R7, R20 ;  /* 0x00000014072a7220 */ /* 0x000fe20000400000 */
[----:B------:R-:W-:Y:S01]  /*8800*/  FMUL R50, R4, R21 ;  /* 0x0000001504327220 */ /* 0x000fe20000400000 */
[----:B------:R-:W-:Y:S01]  /*8810*/  F2FP.F16.F32.PACK_AB R48, R33, R48 ;  /* 0x000000302130723e */ /* 0x000fe200000000ff */
[----:B------:R-:W-:Y:S01]  /*8820*/  FMUL R41, R5, R22 ;  /* 0x0000001605297220 */ /* 0x000fe20000400000 */
[----:B------:R-:W-:Y:S01]  /*8830*/  LEA R33, R55, UR41, 0x1 ;  /* 0x0000002937217c11 */ /* 0x000fe2000f8e08ff */
[----:B------:R-:W-:Y:S01]  /*8840*/  FMUL R51, R6, R23 ;  /* 0x0000001706337220 */ /* 0x000fe20000400000 */
[----:B------:R-:W-:Y:S01]  /*8850*/  F2FP.F16.F32.PACK_AB R49, R42, R49 ;  /* 0x000000312a31723e */ /* 0x000fe200000000ff */
[----:B------:R-:W-:Y:S01]  /*8860*/  FMUL R44, R11, R24 ;  /* 0x000000180b2c7220 */ /* 0x000fe20000400000 */
        /* <DEDUP_REMOVED lines=8> */
[----:B------:R-:W-:Y:S01]  /*88f0*/  F2FP.F16.F32.PACK_AB R50, R41, R50 ;  /* 0x000000322932723e */ /* 0x000fe200000000ff */
[----:B------:R-:W-:Y:S01]  /*8900*/  BSSY.RECONVERGENT B0, `(.L_x_178) ;  /* 0x000002e000007945 */ /* 0x000fe20003800200 */
[----:B------:R-:W-:Y:S02]  /*8910*/  F2FP.F16.F32.PACK_AB R51, R44, R51 ;  /* 0x000000332c33723e */ /* 0x000fe400000000ff */
[C---:B------:R-:W-:Y:S02]  /*8920*/  IADD3 R42, PT, PT, R33.reuse, 0x200, RZ ;  /* 0x00000200212a7810 */ /* 0x040fe40007ffe0ff */
[----:B------:R-:W-:Y:S01]  /*8930*/  F2FP.F16.F32.PACK_AB R44, R46, R43 ;  /* 0x0000002b2e2c723e */ /* 0x000fe200000000ff */
[----:B------:R1:W-:Y:S01]  /*8940*/  STS.128 [R33+0x200], R48 ;  /* 0x0002003021007388 */ /* 0x0003e20000000c00 */
[----:B------:R-:W-:Y:S02]  /*8950*/  F2FP.F16.F32.PACK_AB R46, R54, R47 ;  /* 0x0000002f362e723e */ /* 0x000fe400000000ff */
[----:B------:R-:W-:Y:S02]  /*8960*/  IADD3 R41, PT, PT, R33, 0x210, RZ ;  /* 0x0000021021297810 */ /* 0x000fe40007ffe0ff */
[----:B------:R-:W-:Y:S02]  /*8970*/  F2FP.F16.F32.PACK_AB R45, R52, R45 ;  /* 0x0000002d342d723e */ /* 0x000fe400000000ff */
[----:B------:R-:W-:Y:S02]  /*8980*/  F2FP.F16.F32.PACK_AB R47, R56, R53 ;  /* 0x00000035382f723e */ /* 0x000fe400000000ff */
[----:B------:R-:W-:Y:S02]  /*8990*/  @P0 IADD3 R41, PT, PT, R42, -0x10, RZ ;  /* 0xfffffff02a290810 */ /* 0x000fe40007ffe0ff */
[----:B------:R-:W-:Y:S03]  /*89a0*/  ISETP.NE.AND P0, PT, R109, RZ, PT ;  /* 0x000000ff6d00720c */ /* 0x000fe60003f05270 */
[----:B------:R1:W-:Y:S01]  /*89b0*/  STS.128 [R41], R44 ;  /* 0x0000002c29007388 */ /* 0x0003e20000000c00 */
[----:B------:R-:W-:Y:S01]  /*89c0*/  @!PT LDS RZ, [RZ] ;  /* 0x00000000fffff984 */ /* 0x000fe20000000800 */
[----:B------:R-:W-:Y:S01]  /*89d0*/  @!PT LDS RZ, [RZ] ;  /* 0x00000000fffff984 */ /* 0x000fe20000000800 */
[----:B------:R-:W-:Y:S01]  /*89e0*/  @!PT LDS RZ, [RZ] ;  /* 0x00000000fffff984 */ /* 0x000fe20000000800 */
[----:B------:R-:W-:Y:S01]  /*89f0*/  @!PT LDS RZ, [RZ] ;  /* 0x00000000fffff984 */ /* 0x000fe20000000800 */
[----:B------:R2:W-:Y:S06]  /*8a00*/  MEMBAR.ALL.CTA ;  /* 0x0000000000007992 */ /* 0x0005ec0000008000 */
[----:B--2---:R-:W2:Y:S02]  /*8a10*/  FENCE.VIEW.ASYNC.S ;  /* 0x00000000000073c6 */ /* 0x004ea40000000000 */
[----:B--2---:R-:W-:Y:S06]  /*8a20*/  BAR.SYNC.DEFER_BLOCKING 0x1, 0x80 ;  /* 0x0042000000007b1d */ /* 0x004fec0000010000 */
[----:B------:R-:W-:Y:S05]  /*8a30*/  @P0 BRA `(.L_x_179) ;  /* 0x0000000000680947 */ /* 0x000fea0003800000 */
[----:B------:R-:W-:Y:S01]  /*8a40*/  UIADD3 UR8, UP0, UPT, UR46, 0x680, URZ ;  /* 0x000006802e087890 */ /* 0x000fe2000ff1e0ff */
[----:B------:R-:W-:Y:S01]  /*8a50*/  R2UR UR6, R93 ;  /* 0x000000005d0672ca */ /* 0x000fe200000e0000 */
[----:B------:R-:W-:Y:S01]  /*8a60*/  ULEA UR10, UR43, UR41, 0xc ;  /* 0x000000292b0a7291 */ /* 0x000fe2000f8e60ff */
[----:B------:R-:W-:Y:S01]  /*8a70*/  PLOP3.LUT P0, PT, PT, PT, PT, 0x80, 0x8 ;  /* 0x000000000008781c */ /* 0x000fe20003f0f070 */
[----:B------:R-:W-:Y:S01]  /*8a80*/  UIADD3.X UR9, UPT, UPT, URZ, UR47, URZ, UP0, !UPT ;  /* 0x0000002fff097290 */ /* 0x000fe200087fe4ff */
[----:B------:R-:W-:Y:S01]  /*8a90*/  IMAD.IADD R0, R92, 0x1, R35 ;  /* 0x000000015c007824 */ /* 0x000fe200078e0223 */
[----:B------:R-:W-:Y:S11]  /*8aa0*/  UIADD3 UR4, UPT, UPT, UR10, 0x200, URZ ;  /* 0x000002000a047890 */ /* 0x000ff6000fffe0ff */
[----:B------:R-:W-:Y:S01]  /*8ab0*/  @!UPT UIADD3 URZ, UPT, UPT, URZ, URZ, URZ ;  /* 0x000000fffffff290 */ /* 0x000fe2000fffe0ff */
.L_x_180:
[----:B------:R-:W-:Y:S02]  /*8ac0*/  PLOP3.LUT P1, PT, P1, P0, PT, 0xf2, 0x2f ;  /* 0x00000000002f781c */ /* 0x000fe40000f21e72 */
[----:B------:R-:W-:Y:S01]  /*8ad0*/  @P0 R2UR P1, UR5, R0 ;  /* 0x00000000000502ca */ /* 0x000fe20000020000 */
[----:B------:R-:W-:Y:S07]  /*8ae0*/  UMOV UR7, UR36 ;  /* 0x0000002400077c82 */ /* 0x000fee0008000000 */
[----:B------:R-:W-:Y:S05]  /*8af0*/  @P0 PLOP3.LUT P0, PT, P1, PT, PT, 0x80, 0x8 ;  /* 0x000000000008081c */ /* 0x000fea0000f0f070 */
[----:B------:R2:W-:Y:S08]  /*8b00*/  UTMASTG.3D [UR4], [UR8] ;  /* 0x00000004080073b5 */ /* 0x0005f00008010000 */
[----:B--2---:R-:W-:Y:S05]  /*8b10*/  @P0 BRA.U.ANY `(.L_x_180) ;  /* 0xfffffffd00e80947 */ /* 0x004fea000393ffff */
[----:B------:R-:W-:Y:S01]  /*8b20*/  R2UR UR6, R93 ;  /* 0x000000005d0672ca */ /* 0x000fe200000e0000 */
[----:B------:R-:W-:Y:S01]  /*8b30*/  UIADD3 UR4, UPT, UPT, UR10, 0xa00, URZ ;  /* 0x00000a000a047890 */ /* 0x000fe2000fffe0ff */
[----:B------:R-:W-:Y:S01]  /*8b40*/  PLOP3.LUT P0, PT, PT, PT, PT, 0x80, 0x8 ;  /* 0x000000000008781c */ /* 0x000fe20003f0f070 */
[----:B------:R-:W-:Y:S11]  /*8b50*/  VIADD R0, R0, 0x40 ;  /* 0x0000004000007836 */ /* 0x000ff60000000000 */
[----:B------:R-:W-:Y:S01]  /*8b60*/  @!UPT UIADD3 URZ, UPT, UPT, URZ, URZ, URZ ;  /* 0x000000fffffff290 */ /* 0x000fe2000fffe0ff */
.L_x_181:
[----:B------:R-:W-:Y:S02]  /*8b70*/  PLOP3.LUT P1, PT, P1, P0, PT, 0xf2, 0x2f ;  /* 0x00000000002f781c */ /* 0x000fe40000f21e72 */
[----:B------:R-:W-:Y:S01]  /*8b80*/  @P0 R2UR P1, UR5, R0 ;  /* 0x00000000000502ca */ /* 0x000fe20000020000 */
[----:B------:R-:W-:Y:S07]  /*8b90*/  UMOV UR7, UR36 ;  /* 0x0000002400077c82 */ /* 0x000fee0008000000 */
[----:B------:R-:W-:Y:S05]  /*8ba0*/  @P0 PLOP3.LUT P0, PT, P1, PT, PT, 0x80, 0x8 ;  /* 0x000000000008081c */ /* 0x000fea0000f0f070 */
[----:B------:R2:W-:Y:S08]  /*8bb0*/  UTMASTG.3D [UR4], [UR8] ;  /* 0x00000004080073b5 */ /* 0x0005f00008010000 */
[----:B--2---:R-:W-:Y:S05]  /*8bc0*/  @P0 BRA.U.ANY `(.L_x_181) ;  /* 0xfffffffd00e80947 */ /* 0x004fea000393ffff */
[----:B------:R0:W-:Y:S02]  /*8bd0*/  UTMACMDFLUSH ;  /* 0x00000000000079b7 */ /* 0x0001e40000000000 */
.L_x_179:
[----:B------:R-:W-:Y:S05]  /*8be0*/  BSYNC.RECONVERGENT B0 ;  /* 0x0000000000007941 */ /* 0x000fea0003800200 */
.L_x_178:
[----:B------:R-:W-:Y:S01]  /*8bf0*/  UIADD3 UR43, UPT, UPT, UR43, 0x1, URZ ;  /* 0x000000012b2b7890 */ /* 0x000fe2000fffe0ff */
[----:B------:R-:W-:Y:S01]  /*8c00*/  ISETP.NE.AND P0, PT, R109, RZ, PT ;  /* 0x000000ff6d00720c */ /* 0x000fe20003f05270 */
[----:B------:R-:W-:Y:S02]  /*8c10*/  BSSY.RECONVERGENT B0, `(.L_x_182) ;  /* 0x0000007000007945 */ /* 0x000fe40003800200 */
[----:B------:R-:W-:Y:S04]  /*8c20*/  UISETP.NE.AND UP0, UPT, UR43, 0x4, UPT ;  /* 0x000000042b00788c */ /* 0x000fe8000bf05270 */
[----:B------:R-:W-:Y:S02]  /*8c30*/  USEL UR4, URZ, 0x1, UP0 ;  /* 0x00000001ff047887 */ /* 0x000fe40008000000 */
[----:B------:R-:W-:Y:S02]  /*8c40*/  USEL UR43, UR43, URZ, UP0 ;  /* 0x000000ff2b2b7287 */ /* 0x000fe40008000000 */
[----:B------:R-:W-:Y:S02]  /*8c50*/  ULOP3.LUT UR44, UR44, UR4, URZ, 0x3c, !UPT ;  /* 0x000000042c2c7292 */ /* 0x000fe4000f8e3cff */
[----:B------:R-:W-:Y:S10]  /*8c60*/  @P0 BRA `(.L_x_183) ;  /* 0x0000000000040947 */ /* 0x000ff40003800000 */
[----:B------:R-:W-:Y:S04]  /*8c70*/  DEPBAR.LE SB0, 0x1 ;  /* 0x000080400000791a */ /* 0x000fe80000000000 */
.L_x_183:
[----:B------:R-:W-:Y:S05]  /*8c80*/  BSYNC.RECONVERGENT B0 ;  /* 0x0000000000007941 */ /* 0x000fea0003800200 */
.L_x_182:
[----:B------:R-:W-:Y:S01]  /*8c90*/  BAR.SYNC.DEFER_BLOCKING 0x1, 0x80 ;  /* 0x0042000000007b1d */ /* 0x000fe20000010000 */
[----:B------:R-:W-:Y:S01]  /*8ca0*/  ISETP.NE.AND P3, PT, R113, RZ, PT ;  /* 0x000000ff7100720c */ /* 0x000fe20003f65270 */
[----:B------:R-:W-:Y:S05]  /*8cb0*/  VIADD R98, R98, 0x1 ;  /* 0x0000000162627836 */ /* 0x000fea0000000000 */
[----:B------:R-:W-:Y:S01]  /*8cc0*/  ISETP.GE.U32.AND P0, PT, R98, 0x2, PT ;  /* 0x000000026200780c */ /* 0x000fe20003f06070 */
[----:B------:R-:W-:Y:S11]  /*8cd0*/  BSSY.RECONVERGENT B0, `(.L_x_184) ;  /* 0x000000b000007945 */ /* 0x000ff60003800200 */
[----:B------:R-:W-:Y:S01]  /*8ce0*/  @!UPT UIADD3 URZ, UPT, UPT, URZ, URZ, URZ ;  /* 0x000000fffffff290 */ /* 0x000fe2000fffe0ff */
[----:B------:R-:W-:Y:S05]  /*8cf0*/  @!P0 BRA `(.L_x_185) ;  /* 0x0000000000208947 */ /* 0x000fea0003800000 */
[C---:B------:R-:W-:Y:S01]  /*8d00*/  @!P3 LEA R3, R104.reuse, UR41, 0x3 ;  /* 0x000000296803bc11 */ /* 0x040fe2000f8e18ff */
[----:B------:R-:W-:Y:S02]  /*8d10*/  IMAD.U32 R0, RZ, RZ, UR37 ;  /* 0x00000025ff007e24 */ /* 0x000fe4000f8e00ff */
[----:B------:R-:W-:Y:S02]  /*8d20*/  VIADD R104, R104, 0x1 ;  /* 0x0000000168687836 */ /* 0x000fe40000000000 */
[----:B------:R-:W-:Y:S03]  /*8d30*/  @!P3 VIADD R3, R3, 0xf0 ;  /* 0x000000f00303b836 */ /* 0x000fe60000000000 */
[----:B------:R-:W-:Y:S02]  /*8d40*/  ISETP.NE.AND P0, PT, R104, 0x4, PT ;  /* 0x000000046800780c */ /* 0x000fe40003f05270 */
[----:B------:R-:W-:Y:S02]  /*8d50*/  @!P3 PRMT R0, R0, 0x654, R3 ;  /* 0x000006540000b816 */ /* 0x000fe40000000003 */
[----:B------:R-:W-:Y:S02]  /*8d60*/  SEL R104, R104, RZ, P0 ;  /* 0x000000ff68687207 */ /* 0x000fe40000000000 */
[----:B------:R2:W-:Y:S07]  /*8d70*/  @!P3 SYNCS.ARRIVE.TRANS64.RED.A1T0 RZ, [R0+URZ], RZ ;  /* 0x000000ff00ffb9a7 */ /* 0x0005ee00081004ff */
.L_x_185:
[----:B------:R-:W-:Y:S05]  /*8d80*/  BSYNC.RECONVERGENT B0 ;  /* 0x0000000000007941 */ /* 0x000fea0003800200 */
.L_x_184:
[C---:B------:R-:W-:Y:S01]  /*8d90*/  ISETP.EQ.OR P2, PT, R37.reuse, 0x3, P3 ;  /* 0x000000032500780c */ /* 0x040fe20001f42670 */
[----:B------:R-:W-:Y:S01]  /*8da0*/  VIADD R37, R37, 0x1 ;  /* 0x0000000125257836 */ /* 0x000fe20000000000 */
[----:B------:R-:W-:Y:S04]  /*8db0*/  SEL R99, R99, 0x1, P3 ;  /* 0x0000000163637807 */ /* 0x000fe80001800000 */
[----:B------:R-:W-:Y:S07]  /*8dc0*/  ISETP.NE.AND P0, PT, R37, 0x4, PT ;  /* 0x000000042500780c */ /* 0x000fee0003f05270 */
[----:B------:R-:W-:Y:S02]  /*8dd0*/  @!P2 LEA R3, R97, UR41, 0x3 ;  /* 0x000000296103ac11 */ /* 0x000fe4000f8e18ff */
[----:B--2---:R-:W-:Y:S04]  /*8de0*/  @!P2 SHF.L.U32 R0, R100, 0x1f, RZ ;  /* 0x0000001f6400a819 */ /* 0x004fe800000006ff */
[----:B------:R-:W2:Y:S02]  /*8df0*/  @!P2 SYNCS.PHASECHK.TRANS64.TRYWAIT P1, [R3+URZ+0xd0], R0 ;  /* 0x0000d0000300a5a7 */ /* 0x000ea400080211ff */
[----:B--2---:R-:W-:Y:S01]  /*8e00*/  @!P2 SEL R99, RZ, 0x1, !P1 ;  /* 0x00000001ff63a807 */ /* 0x004fe20004800000 */
[----:B------:R-:W-:Y:S06]  /*8e10*/  @P0 BRA `(.L_x_186) ;  /* 0xffffffd800780947 */ /* 0x000fec000383ffff */
[----:B------:R-:W-:Y:S01]  /*8e20*/  ISETP.NE.AND P3, PT, R112, RZ, PT ;  /* 0x000000ff7000720c */ /* 0x000fe20003f65270 */
[----:B------:R-:W-:Y:S01]  /*8e30*/  UIADD3 UR42, UPT, UPT, UR42, 0x4, URZ ;  /* 0x000000042a2a7890 */ /* 0x000fe2000fffe0ff */
[----:B------:R-:W-:Y:S01]  /*8e40*/  ISETP.NE.AND P0, PT, R94, 0x2, PT ;  /* 0x000000025e00780c */ /* 0x000fe20003f05270 */
[----:B------:R-:W-:Y:S02]  /*8e50*/  IMAD.IADD R18, R102, 0x1, R79 ;  /* 0x0000000166127824 */ /* 0x000fe400078e024f */
[----:B------:R-:W-:Y:S01]  /*8e60*/  IMAD.IADD R19, R101, 0x1, R88 ;  /* 0x0000000165137824 */ /* 0x000fe200078e0258 */
[----:B------:R-:W-:Y:S02]  /*8e70*/  SEL R0, RZ, 0x1, P0 ;  /* 0x00000001ff007807 */ /* 0x000fe40000000000 */
[----:B------:R-:W-:Y:S02]  /*8e80*/  SEL R94, R94, RZ, P0 ;  /* 0x000000ff5e5e7207 */ /* 0x000fe40000000000 */
[----:B------:R-:W-:-:S03]  /*8e90*/  LOP3.LUT R105, R105, R0, RZ, 0x3c, !PT ;  /* 0x0000000069697212 */ /* 0x000fc600078e3cff */
[----:B------:R-:W-:Y:S01]  /*8ea0*/  @P3 R2UR UR36, R103 ;  /* 0x00000000672432ca */ /* 0x000fe200000e0000 */
[----:B------:R-:W-:-:S14]  /*8eb0*/  @P3 BRA `(.L_x_187) ;  /* 0xffffffcc00183947 */ /* 0x000fdc000383ffff */
[----:B------:R-:W-:-:S09]  /*8ec0*/  UISETP.NE.AND UP0, UPT, UR45, URZ, UPT ;  /* 0x000000ff2d00728c */ /* 0x000fd2000bf05270 */
[----:B------:R-:W-:Y:S05]  /*8ed0*/  BRA.U !UP0, `(.L_x_188) ;  /* 0x0000000108487547 */ /* 0x000fea000b800000 */
[----:B------:R-:W2:Y:S02]  /*8ee0*/  LDCU.64 UR4, c[0x0][0x890] ;  /* 0x00011200ff0477ac */ /* 0x000ea40008000a00 */
[----:B--2---:R-:W-:-:S04]  /*8ef0*/  UISETP.NE.U32.AND UP0, UPT, UR4, URZ, UPT ;  /* 0x000000ff0400728c */ /* 0x004fc8000bf05070 */
[----:B------:R-:W-:-:S09]  /*8f00*/  UISETP.NE.AND.EX UP0, UPT, UR5, URZ, UPT, UP0 ;  /* 0x000000ff0500728c */ /* 0x000fd2000bf05300 */
[----:B------:R-:W-:Y:S05]  /*8f10*/  BRA.U UP0, `(.L_x_189) ;  /* 0x00000001000c7547 */ /* 0x000fea000b800000 */
[----:B------:R-:W-:-:S13]  /*8f20*/  FSETP.NEU.AND P0, PT, R63, RZ, PT ;  /* 0x000000ff3f00720b */ /* 0x000fda0003f0d000 */
[----:B------:R-:W-:Y:S05]  /*8f30*/  @!P0 EXIT ;  /* 0x000000000000894d */ /* 0x000fea0003800000 */
[----:B------:R-:W-:Y:S05]  /*8f40*/  BRA `(.L_x_188) ;  /* 0x00000000002c7947 */ /* 0x000fea0003800000 */
.L_x_189:
[----:B------:R-:W-:Y:S01]  /*8f50*/  ISETP.NE.AND P0, PT, R90, RZ, PT ;  /* 0x000000ff5a00720c */ /* 0x000fe20003f05270 */
[----:B------:R-:W-:-:S12]  /*8f60*/  BSSY.RECONVERGENT B0, `(.L_x_188) ;  /* 0x0000009000007945 */ /* 0x000fd80003800200 */
[----:B------:R-:W-:Y:S05]  /*8f70*/  @P0 BRA `(.L_x_190) ;  /* 0x0000000000140947 */ /* 0x000fea0003800000 */
[----:B------:R-:W2:Y:S02]  /*8f80*/  LDCU.64 UR4, c[0x0][0x888] ;  /* 0x00011100ff0477ac */ /* 0x000ea40008000a00 */
[----:B--2---:R-:W-:-:S04]  /*8f90*/  ISETP.NE.U32.AND P0, PT, RZ, UR4, PT ;  /* 0x00000004ff007c0c */ /* 0x004fc8000bf05070 */
[----:B------:R-:W-:-:S13]  /*8fa0*/  ISETP.NE.AND.EX P0, PT, RZ, UR5, PT, P0 ;  /* 0x00000005ff007c0c */ /* 0x000fda000bf05300 */
[----:B------:R-:W-:Y:S05]  /*8fb0*/  @!P0 EXIT ;  /* 0x000000000000894d */ /* 0x000fea0003800000 */
[----:B------:R-:W-:Y:S05]  /*8fc0*/  BRA `(.L_x_191) ;  /* 0x0000000000087947 */ /* 0x000fea0003800000 */
.L_x_190:
[----:B------:R-:W-:-:S13]  /*8fd0*/  FSETP.NEU.AND P0, PT, R63, RZ, PT ;  /* 0x000000ff3f00720b */ /* 0x000fda0003f0d000 */
[----:B------:R-:W-:Y:S05]  /*8fe0*/  @!P0 EXIT ;  /* 0x000000000000894d */ /* 0x000fea0003800000 */
.L_x_191:
[----:B------:R-:W-:Y:S05]  /*8ff0*/  BSYNC.RECONVERGENT B0 ;  /* 0x0000000000007941 */ /* 0x000fea0003800200 */
.L_x_188:
[----:B------:R-:W-:Y:S01]  /*9000*/  LEA R3, R104, UR41, 0x3 ;  /* 0x0000002968037c11 */ /* 0x000fe2000f8e18ff */
[----:B------:R-:W-:Y:S01]  /*9010*/  IMAD.U32 R0, RZ, RZ, UR37 ;  /* 0x00000025ff007e24 */ /* 0x000fe2000f8e00ff */
[----:B------:R-:W-:-:S04]  /*9020*/  DEPBAR.LE SB0, 0x0 ;  /* 0x000080000000791a */ /* 0x000fc80000000000 */
[----:B------:R-:W-:-:S05]  /*9030*/  VIADD R3, R3, 0xf0 ;  /* 0x000000f003037836 */ /* 0x000fca0000000000 */
[----:B------:R-:W-:-:S04]  /*9040*/  PRMT R0, R0, 0x654, R3 ;  /* 0x0000065400007816 */ /* 0x000fc80000000003 */
[----:B------:R-:W-:Y:S01]  /*9050*/  SYNCS.ARRIVE.TRANS64.RED.A1T0 RZ, [R0+URZ], RZ ;  /* 0x000000ff00ff79a7 */ /* 0x000fe200081004ff */
[----:B------:R-:W-:Y:S05]  /*9060*/  EXIT ;  /* 0x000000000000794d */ /* 0x000fea0003800000 */
.L_x_25:
[----:B--2---:R2:W4:Y:S02]  /*9070*/  SYNCS.PHASECHK.TRANS64.TRYWAIT P0, [R3+URZ+0x190], R2 ;  /* 0x00019002030075a7 */ /* 0x00452400080011ff */
[----:B----4-:R-:W-:Y:S05]  /*9080*/  @!P0 NANOSLEEP.SYNCS 0x989680 ;  /* 0x009896800000895d */ /* 0x010fea0003900000 */
[----:B------:R-:W4:Y:S02]  /*9090*/  @!P0 SYNCS.PHASECHK.TRANS64 P0, [R3+URZ+0x190], R2 ;  /* 0x00019002030085a7 */ /* 0x000f2400080010ff */
[----:B----4-:R-:W-:Y:S05]  /*90a0*/  @!P0 BRA `(.L_x_25) ;  /* 0xfffffffc00f08947 */ /* 0x010fea000383ffff */
[----:B------:R-:W-:Y:S05]  /*90b0*/  BRA `(.L_x_192) ;  /* 0xffffff8800107947 */ /* 0x000fea000383ffff */
.L_x_28:
[----:B-1----:R-:W-:-:S07]  /*90c0*/  MOV R2, UR33 ;  /* 0x0000002100027c02 */ /* 0x002fce0008000f00 */
.L_x_193:
[----:B-1----:R1:W2:Y:S02]  /*90d0*/  SYNCS.PHASECHK.TRANS64.TRYWAIT P0, [R2+URZ+0x68], R5 ;  /* 0x00006805020075a7 */ /* 0x0022a400080011ff */
[----:B--2---:R-:W-:Y:S05]  /*90e0*/  @!P0 NANOSLEEP.SYNCS 0x989680 ;  /* 0x009896800000895d */ /* 0x004fea0003900000 */
[----:B------:R-:W2:Y:S02]  /*90f0*/  @!P0 SYNCS.PHASECHK.TRANS64 P0, [R2+URZ+0x68], R5 ;  /* 0x00006805020085a7 */ /* 0x000ea400080010ff */
[----:B--2---:R-:W-:Y:S05]  /*9100*/  @!P0 BRA `(.L_x_193) ;  /* 0xfffffffc00f08947 */ /* 0x004fea000383ffff */
[----:B------:R-:W-:Y:S05]  /*9110*/  BRA `(.L_x_27) ;  /* 0xffffff8800747947 */ /* 0x000fea000383ffff */
.L_x_35:
[----:B-1----:R-:W-:-:S07]  /*9120*/  MOV R2, UR17 ;  /* 0x0000001100027c02 */ /* 0x002fce0008000f00 */
.L_x_194:
[----:B-1----:R1:W2:Y:S02]  /*9130*/  SYNCS.PHASECHK.TRANS64.TRYWAIT P0, [R2+URZ+0x68], R5 ;  /* 0x00006805020075a7 */ /* 0x0022a400080011ff */
[----:B--2---:R-:W-:Y:S05]  /*9140*/  @!P0 NANOSLEEP.SYNCS 0x989680 ;  /* 0x009896800000895d */ /* 0x004fea0003900000 */
[----:B------:R-:W2:Y:S02]  /*9150*/  @!P0 SYNCS.PHASECHK.TRANS64 P0, [R2+URZ+0x68], R5 ;  /* 0x00006805020085a7 */ /* 0x000ea400080010ff */
[----:B--2---:R-:W-:Y:S05]  /*9160*/  @!P0 BRA `(.L_x_194) ;  /* 0xfffffffc00f08947 */ /* 0x004fea000383ffff */
[----:B------:R-:W-:Y:S05]  /*9170*/  BRA `(.L_x_34) ;  /* 0xffffff8c00307947 */ /* 0x000fea000383ffff */
.L_x_40:
[----:B-1----:R1:W2:Y:S02]  /*9180*/  SYNCS.PHASECHK.TRANS64.TRYWAIT P0, [R2+URZ+0x120], R3 ;  /* 0x00012003020075a7 */ /* 0x0022a400080011ff */
[----:B--2---:R-:W-:Y:S05]  /*9190*/  @!P0 NANOSLEEP.SYNCS 0x989680 ;  /* 0x009896800000895d */ /* 0x004fea0003900000 */
[----:B------:R-:W2:Y:S02]  /*91a0*/  @!P0 SYNCS.PHASECHK.TRANS64 P0, [R2+URZ+0x120], R3 ;  /* 0x00012003020085a7 */ /* 0x000ea400080010ff */
[----:B--2---:R-:W-:Y:S05]  /*91b0*/  @!P0 BRA `(.L_x_40) ;  /* 0xfffffffc00f08947 */ /* 0x004fea000383ffff */
[----:B------:R-:W-:Y:S05]  /*91c0*/  BRA `(.L_x_195) ;  /* 0xffffff8c00d07947 */ /* 0x000fea000383ffff */
.L_x_44:
[----:B---3--:R-:W-:-:S07]  /*91d0*/  MOV R0, UR4 ;  /* 0x0000000400007c02 */ /* 0x008fce0008000f00 */
.L_x_196:
[----:B-1----:R1:W2:Y:S02]  /*91e0*/  SYNCS.PHASECHK.TRANS64.TRYWAIT P0, [R0+URZ], R3 ;  /* 0x00000003000075a7 */ /* 0x0022a400080011ff */
[----:B--2---:R-:W-:Y:S05]  /*91f0*/  @!P0 NANOSLEEP.SYNCS 0x989680 ;  /* 0x009896800000895d */ /* 0x004fea0003900000 */
[----:B------:R-:W2:Y:S02]  /*9200*/  @!P0 SYNCS.PHASECHK.TRANS64 P0, [R0+URZ], R3 ;  /* 0x00000003000085a7 */ /* 0x000ea400080010ff */
[----:B--2---:R-:W-:Y:S05]  /*9210*/  @!P0 BRA `(.L_x_196) ;  /* 0xfffffffc00f08947 */ /* 0x004fea000383ffff */
[----:B------:R-:W-:Y:S05]  /*9220*/  BRA `(.L_x_197) ;  /* 0xffffff9400407947 */ /* 0x000fea000383ffff */
.L_x_45:
[----:B---3--:R-:W-:-:S07]  /*9230*/  MOV R0, UR4 ;  /* 0x0000000400007c02 */ /* 0x008fce0008000f00 */
.L_x_198:
[----:B-1----:R1:W2:Y:S02]  /*9240*/  SYNCS.PHASECHK.TRANS64.TRYWAIT P0, [R0+URZ], R3 ;  /* 0x00000003000075a7 */ /* 0x0022a400080011ff */
[----:B--2---:R-:W-:Y:S05]  /*9250*/  @!P0 NANOSLEEP.SYNCS 0x989680 ;  /* 0x009896800000895d */ /* 0x004fea0003900000 */
[----:B------:R-:W2:Y:S02]  /*9260*/  @!P0 SYNCS.PHASECHK.TRANS64 P0, [R0+URZ], R3 ;  /* 0x00000003000085a7 */ /* 0x000ea400080010ff */
[----:B--2---:R-:W-:Y:S05]  /*9270*/  @!P0 BRA `(.L_x_198) ;  /* 0xfffffffc00f08947 */ /* 0x004fea000383ffff */
[----:B------:R-:W-:Y:S05]  /*9280*/  BRA `(.L_x_199) ;  /* 0xffffff94004c7947 */ /* 0x000fea000383ffff */
.L_x_46:
[----:B---3--:R-:W-:-:S07]  /*9290*/  MOV R0, UR4 ;  /* 0x0000000400007c02 */ /* 0x008fce0008000f00 */
.L_x_200:
[----:B-1----:R1:W2:Y:S02]  /*92a0*/  SYNCS.PHASECHK.TRANS64.TRYWAIT P0, [R0+URZ], R3 ;  /* 0x00000003000075a7 */ /* 0x0022a400080011ff */
[----:B--2---:R-:W-:Y:S05]  /*92b0*/  @!P0 NANOSLEEP.SYNCS 0x989680 ;  /* 0x009896800000895d */ /* 0x004fea0003900000 */
[----:B------:R-:W2:Y:S02]  /*92c0*/  @!P0 SYNCS.PHASECHK.TRANS64 P0, [R0+URZ], R3 ;  /* 0x00000003000085a7 */ /* 0x000ea400080010ff */
[----:B--2---:R-:W-:Y:S05]  /*92d0*/  @!P0 BRA `(.L_x_200) ;  /* 0xfffffffc00f08947 */ /* 0x004fea000383ffff */
[----:B------:R-:W-:Y:S05]  /*92e0*/  BRA `(.L_x_201) ;  /* 0xffffff9400587947 */ /* 0x000fea000383ffff */
.L_x_47:
[----:B---3--:R-:W-:-:S07]  /*92f0*/  MOV R0, UR4 ;  /* 0x0000000400007c02 */ /* 0x008fce0008000f00 */
.L_x_202:
[----:B-1----:R1:W2:Y:S02]  /*9300*/  SYNCS.PHASECHK.TRANS64.TRYWAIT P0, [R0+URZ], R3 ;  /* 0x00000003000075a7 */ /* 0x0022a400080011ff */
[----:B--2---:R-:W-:Y:S05]  /*9310*/  @!P0 NANOSLEEP.SYNCS 0x989680 ;  /* 0x009896800000895d */ /* 0x004fea0003900000 */
[----:B------:R-:W2:Y:S02]  /*9320*/  @!P0 SYNCS.PHASECHK.TRANS64 P0, [R0+URZ], R3 ;  /* 0x00000003000085a7 */ /* 0x000ea400080010ff */
[----:B--2---:R-:W-:Y:S05]  /*9330*/  @!P0 BRA `(.L_x_202) ;  /* 0xfffffffc00f08947 */ /* 0x004fea000383ffff */
[----:B------:R-:W-:Y:S05]  /*9340*/  BRA `(.L_x_203) ;  /* 0xffffff9400647947 */ /* 0x000fea000383ffff */
.L_x_48:
[----:B---3--:R-:W-:-:S07]  /*9350*/  MOV R0, UR4 ;  /* 0x0000000400007c02 */ /* 0x008fce0008000f00 */
.L_x_204:
[----:B-1----:R1:W2:Y:S02]  /*9360*/  SYNCS.PHASECHK.TRANS64.TRYWAIT P0, [R0+URZ], R3 ;  /* 0x00000003000075a7 */ /* 0x0022a400080011ff */
[----:B--2---:R-:W-:Y:S05]  /*9370*/  @!P0 NANOSLEEP.SYNCS 0x989680 ;  /* 0x009896800000895d */ /* 0x004fea0003900000 */
[----:B------:R-:W2:Y:S02]  /*9380*/  @!P0 SYNCS.PHASECHK.TRANS64 P0, [R0+URZ], R3 ;  /* 0x00000003000085a7 */ /* 0x000ea400080010ff */
[----:B--2---:R-:W-:Y:S05]  /*9390*/  @!P0 BRA `(.L_x_204) ;  /* 0xfffffffc00f08947 */ /* 0x004fea000383ffff */
[----:B------:R-:W-:Y:S05]  /*93a0*/  BRA `(.L_x_205) ;  /* 0xffffff9400707947 */ /* 0x000fea000383ffff */
.L_x_49:
[----:B---3--:R-:W-:-:S07]  /*93b0*/  MOV R0, UR4 ;  /* 0x0000000400007c02 */ /* 0x008fce0008000f00 */
.L_x_206:
[----:B-1----:R1:W2:Y:S02]  /*93c0*/  SYNCS.PHASECHK.TRANS64.TRYWAIT P0, [R0+URZ], R3 ;  /* 0x00000003000075a7 */ /* 0x0022a400080011ff */
[----:B--2---:R-:W-:Y:S05]  /*93d0*/  @!P0 NANOSLEEP.SYNCS 0x989680 ;  /* 0x009896800000895d */ /* 0x004fea0003900000 */
[----:B------:R-:W2:Y:S02]  /*93e0*/  @!P0 SYNCS.PHASECHK.TRANS64 P0, [R0+URZ], R3 ;  /* 0x00000003000085a7 */ /* 0x000ea400080010ff */
[----:B--2---:R-:W-:Y:S05]  /*93f0*/  @!P0 BRA `(.L_x_206) ;  /* 0xfffffffc00f08947 */ /* 0x004fea000383ffff */
[----:B------:R-:W-:Y:S05]  /*9400*/  BRA `(.L_x_207) ;  /* 0xffffff94007c7947 */ /* 0x000fea000383ffff */
.L_x_50:
[----:B---3--:R-:W-:-:S07]  /*9410*/  MOV R0, UR4 ;  /* 0x0000000400007c02 */ /* 0x008fce0008000f00 */
.L_x_208:
[----:B-1----:R1:W2:Y:S02]  /*9420*/  SYNCS.PHASECHK.TRANS64.TRYWAIT P0, [R0+URZ], R3 ;  /* 0x00000003000075a7 */ /* 0x0022a400080011ff */
[----:B--2---:R-:W-:Y:S05]  /*9430*/  @!P0 NANOSLEEP.SYNCS 0x989680 ;  /* 0x009896800000895d */ /* 0x004fea0003900000 */
[----:B------:R-:W2:Y:S02]  /*9440*/  @!P0 SYNCS.PHASECHK.TRANS64 P0, [R0+URZ], R3 ;  /* 0x00000003000085a7 */ /* 0x000ea400080010ff */
[----:B--2---:R-:W-:Y:S05]  /*9450*/  @!P0 BRA `(.L_x_208) ;  /* 0xfffffffc00f08947 */ /* 0x004fea000383ffff */
[----:B------:R-:W-:Y:S05]  /*9460*/  BRA `(.L_x_209) ;  /* 0xffffff9400887947 */ /* 0x000fea000383ffff */
.L_x_51:
[----:B---3--:R-:W-:-:S07]  /*9470*/  MOV R0, UR4 ;  /* 0x0000000400007c02 */ /* 0x008fce0008000f00 */
.L_x_210:
[----:B-1----:R1:W2:Y:S02]  /*9480*/  SYNCS.PHASECHK.TRANS64.TRYWAIT P0, [R0+URZ], R3 ;  /* 0x00000003000075a7 */ /* 0x0022a400080011ff */
[----:B--2---:R-:W-:Y:S05]  /*9490*/  @!P0 NANOSLEEP.SYNCS 0x989680 ;  /* 0x009896800000895d */ /* 0x004fea0003900000 */
[----:B------:R-:W2:Y:S02]  /*94a0*/  @!P0 SYNCS.PHASECHK.TRANS64 P0, [R0+URZ], R3 ;  /* 0x00000003000085a7 */ /* 0x000ea400080010ff */
[----:B--2---:R-:W-:Y:S05]  /*94b0*/  @!P0 BRA `(.L_x_210) ;  /* 0xfffffffc00f08947 */ /* 0x004fea000383ffff */
[----:B------:R-:W-:Y:S05]  /*94c0*/  BRA `(.L_x_211) ;  /* 0xffffff9400947947 */ /* 0x000fea000383ffff */
.L_x_52:
[----:B---3--:R-:W-:-:S07]  /*94d0*/  MOV R0, UR4 ;  /* 0x0000000400007c02 */ /* 0x008fce0008000f00 */
.L_x_212:
[----:B-1----:R1:W2:Y:S02]  /*94e0*/  SYNCS.PHASECHK.TRANS64.TRYWAIT P0, [R0+URZ], R3 ;  /* 0x00000003000075a7 */ /* 0x0022a400080011ff */
[----:B--2---:R-:W-:Y:S05]  /*94f0*/  @!P0 NANOSLEEP.SYNCS 0x989680 ;  /* 0x009896800000895d */ /* 0x004fea0003900000 */
[----:B------:R-:W2:Y:S02]  /*9500*/  @!P0 SYNCS.PHASECHK.TRANS64 P0, [R0+URZ], R3 ;  /* 0x00000003000085a7 */ /* 0x000ea400080010ff */
[----:B--2---:R-:W-:Y:S05]  /*9510*/  @!P0 BRA `(.L_x_212) ;  /* 0xfffffffc00f08947 */ /* 0x004fea000383ffff */
[----:B------:R-:W-:Y:S05]  /*9520*/  BRA `(.L_x_213) ;  /* 0xffffff9400a07947 */ /* 0x000fea000383ffff */
.L_x_53:
[----:B---3--:R-:W-:-:S07]  /*9530*/  MOV R0, UR4 ;  /* 0x0000000400007c02 */ /* 0x008fce0008000f00 */
.L_x_214:
[----:B-1----:R1:W2:Y:S02]  /*9540*/  SYNCS.PHASECHK.TRANS64.TRYWAIT P0, [R0+URZ], R3 ;  /* 0x00000003000075a7 */ /* 0x0022a400080011ff */
[----:B--2---:R-:W-:Y:S05]  /*9550*/  @!P0 NANOSLEEP.SYNCS 0x989680 ;  /* 0x009896800000895d */ /* 0x004fea0003900000 */
[----:B------:R-:W2:Y:S02]  /*9560*/  @!P0 SYNCS.PHASECHK.TRANS64 P0, [R0+URZ], R3 ;  /* 0x00000003000085a7 */ /* 0x000ea400080010ff */
[----:B--2---:R-:W-:Y:S05]  /*9570*/  @!P0 BRA `(.L_x_214) ;  /* 0xfffffffc00f08947 */ /* 0x004fea000383ffff */
[----:B------:R-:W-:Y:S05]  /*9580*/  BRA `(.L_x_215) ;  /* 0xffffff9400ac7947 */ /* 0x000fea000383ffff */
.L_x_54:
[----:B---3--:R-:W-:-:S07]  /*9590*/  MOV R0, UR4 ;  /* 0x0000000400007c02 */ /* 0x008fce0008000f00 */
.L_x_216:
[----:B-1----:R1:W2:Y:S02]  /*95a0*/  SYNCS.PHASECHK.TRANS64.TRYWAIT P0, [R0+URZ], R3 ;  /* 0x00000003000075a7 */ /* 0x0022a400080011ff */
[----:B--2---:R-:W-:Y:S05]  /*95b0*/  @!P0 NANOSLEEP.SYNCS 0x989680 ;  /* 0x009896800000895d */ /* 0x004fea0003900000 */
[----:B------:R-:W2:Y:S02]  /*95c0*/  @!P0 SYNCS.PHASECHK.TRANS64 P0, [R0+URZ], R3 ;  /* 0x00000003000085a7 */ /* 0x000ea400080010ff */
[----:B--2---:R-:W-:Y:S05]  /*95d0*/  @!P0 BRA `(.L_x_216) ;  /* 0xfffffffc00f08947 */ /* 0x004fea000383ffff */
[----:B------:R-:W-:Y:S05]  /*95e0*/  BRA `(.L_x_217) ;  /* 0xffffff9400b87947 */ /* 0x000fea000383ffff */
.L_x_55:
[----:B---3--:R-:W-:-:S07]  /*95f0*/  MOV R0, UR4 ;  /* 0x0000000400007c02 */ /* 0x008fce0008000f00 */
.L_x_218:
[----:B-1----:R1:W2:Y:S02]  /*9600*/  SYNCS.PHASECHK.TRANS64.TRYWAIT P0, [R0+URZ], R3 ;  /* 0x00000003000075a7 */ /* 0x0022a400080011ff */
[----:B--2---:R-:W-:Y:S05]  /*9610*/  @!P0 NANOSLEEP.SYNCS 0x989680 ;  /* 0x009896800000895d */ /* 0x004fea0003900000 */
[----:B------:R-:W2:Y:S02]  /*9620*/  @!P0 SYNCS.PHASECHK.TRANS64 P0, [R0+URZ], R3 ;  /* 0x00000003000085a7 */ /* 0x000ea400080010ff */
[----:B--2---:R-:W-:Y:S05]  /*9630*/  @!P0 BRA `(.L_x_218) ;  /* 0xfffffffc00f08947 */ /* 0x004fea000383ffff */
[----:B------:R-:W-:Y:S05]  /*9640*/  BRA `(.L_x_219) ;  /* 0xffffff9400c47947 */ /* 0x000fea000383ffff */
.L_x_58:
[----:B-1----:R1:W2:Y:S02]  /*9650*/  SYNCS.PHASECHK.TRANS64.TRYWAIT P0, [R0+URZ+0x180], R5 ;  /* 0x00018005000075a7 */ /* 0x0022a400080011ff */
[----:B--2---:R-:W-:Y:S05]  /*9660*/  @!P0 NANOSLEEP.SYNCS 0x989680 ;  /* 0x009896800000895d */ /* 0x004fea0003900000 */
[----:B------:R-:W2:Y:S02]  /*9670*/  @!P0 SYNCS.PHASECHK.TRANS64 P0, [R0+URZ+0x180], R5 ;  /* 0x00018005000085a7 */ /* 0x000ea400080010ff */
[----:B--2---:R-:W-:Y:S05]  /*9680*/  @!P0 BRA `(.L_x_58) ;  /* 0xfffffffc00f08947 */ /* 0x004fea000383ffff */
[----:B------:R-:W-:Y:S05]  /*9690*/  BRA `(.L_x_220) ;  /* 0xffffff9800247947 */ /* 0x000fea000383ffff */
.L_x_59:
[----:B------:R-:W-:-:S07]  /*96a0*/  MOV R0, UR5 ;  /* 0x0000000500007c02 */ /* 0x000fce0008000f00 */
.L_x_221:
[----:B-1----:R1:W2:Y:S02]  /*96b0*/  SYNCS.PHASECHK.TRANS64.TRYWAIT P0, [R0+URZ+0x130], R7 ;  /* 0x00013007000075a7 */ /* 0x0022a400080011ff */
[----:B--2---:R-:W-:Y:S05]  /*96c0*/  @!P0 NANOSLEEP.SYNCS 0x989680 ;  /* 0x009896800000895d */ /* 0x004fea0003900000 */
[----:B------:R-:W2:Y:S02]  /*96d0*/  @!P0 SYNCS.PHASECHK.TRANS64 P0, [R0+URZ+0x130], R7 ;  /* 0x00013007000085a7 */ /* 0x000ea400080010ff */
[----:B--2---:R-:W-:Y:S05]  /*96e0*/  @!P0 BRA `(.L_x_221) ;  /* 0xfffffffc00f08947 */ /* 0x004fea000383ffff */
[----:B------:R-:W-:Y:S05]  /*96f0*/  BRA `(.L_x_222) ;  /* 0xffffff9800347947 */ /* 0x000fea000383ffff */
.L_x_60:
[----:B-1----:R1:W2:Y:S02]  /*9700*/  SYNCS.PHASECHK.TRANS64.TRYWAIT P1, [R0+URZ+0x120], R5 ;  /* 0x00012005000075a7 */ /* 0x0022a400080211ff */
[----:B--2---:R-:W-:Y:S05]  /*9710*/  @!P1 NANOSLEEP.SYNCS 0x989680 ;  /* 0x009896800000995d */ /* 0x004fea0003900000 */
[----:B------:R-:W2:Y:S02]  /*9720*/  @!P1 SYNCS.PHASECHK.TRANS64 P1, [R0+URZ+0x120], R5 ;  /* 0x00012005000095a7 */ /* 0x000ea400080210ff */
[----:B--2---:R-:W-:Y:S05]  /*9730*/  @!P1 BRA `(.L_x_60) ;  /* 0xfffffffc00f09947 */ /* 0x004fea000383ffff */
[----:B------:R-:W-:Y:S05]  /*9740*/  BRA `(.L_x_223) ;  /* 0xffffff9800647947 */ /* 0x000fea000383ffff */
.L_x_63:
[----:B------:R-:W-:-:S07]  /*9750*/  MOV R0, UR5 ;  /* 0x0000000500007c02 */ /* 0x000fce0008000f00 */
.L_x_224:
[----:B-1----:R1:W2:Y:S02]  /*9760*/  SYNCS.PHASECHK.TRANS64.TRYWAIT P0, [R0+URZ+0x130], R3 ;  /* 0x00013003000075a7 */ /* 0x0022a400080011ff */
[----:B--2---:R-:W-:Y:S05]  /*9770*/  @!P0 NANOSLEEP.SYNCS 0x989680 ;  /* 0x009896800000895d */ /* 0x004fea0003900000 */
[----:B------:R-:W2:Y:S02]  /*9780*/  @!P0 SYNCS.PHASECHK.TRANS64 P0, [R0+URZ+0x130], R3 ;  /* 0x00013003000085a7 */ /* 0x000ea400080010ff */
[----:B--2---:R-:W-:Y:S05]  /*9790*/  @!P0 BRA `(.L_x_224) ;  /* 0xfffffffc00f08947 */ /* 0x004fea000383ffff */
[----:B------:R-:W-:Y:S05]  /*97a0*/  BRA `(.L_x_62) ;  /* 0xffffff9800b87947 */ /* 0x000fea000383ffff */
.L_x_72:
[----:B-1----:R-:W-:-:S04]  /*97b0*/  MOV R4, UR6 ;  /* 0x0000000600047c02 */ /* 0x002fc80008000f00 */
[----:B------:R1:W2:Y:S03]  /*97c0*/  SYNCS.PHASECHK.TRANS64.TRYWAIT P0, [R4+URZ+0x8], R5 ;  /* 0x00000805040075a7 */ /* 0x0002a600080011ff */
[----:B--2---:R-:W-:Y:S05]  /*97d0*/  @!P0 NANOSLEEP.SYNCS 0x989680 ;  /* 0x009896800000895d */ /* 0x004fea0003900000 */
[----:B------:R-:W2:Y:S02]  /*97e0*/  @!P0 SYNCS.PHASECHK.TRANS64 P0, [R4+URZ+0x8], R5 ;  /* 0x00000805040085a7 */ /* 0x000ea400080010ff */
[----:B--2---:R-:W-:Y:S05]  /*97f0*/  @!P0 BRA `(.L_x_72) ;  /* 0xfffffffc00ec8947 */ /* 0x004fea000383ffff */
[----:B------:R-:W-:Y:S05]  /*9800*/  BRA `(.L_x_71) ;  /* 0xffffff9c006c7947 */ /* 0x000fea000383ffff */
.L_x_74:
[----:B------:R-:W-:Y:S01]  /*9810*/  BSSY B0, `(.L_x_225) ;  /* 0x0000006000007945 */ /* 0x000fe20003800000 */
[----:B------:R-:W-:-:S07]  /*9820*/  MOV R15, 0xffffffff ;  /* 0xffffffff000f7802 */ /* 0x000fce0000000f00 */
[----:B-1---5:R-:W-:Y:S05]  /*9830*/  WARPSYNC.COLLECTIVE R15, `(.L_x_226) ;  /* 0x000000000f0c7348 */ /* 0x022fea0003c00000 */
[----:B------:R-:W-:Y:S02]  /*9840*/  ELECT P6, UR79, PT ;  /* 0x00000000004f782f */ /* 0x000fe400038c0000 */
[----:B------:R-:W-:Y:S01]  /*9850*/  MOV R14, UR79 ;  /* 0x0000004f000e7c02 */ /* 0x000fe20008000f00 */
[----:B-1---5:R-:W-:Y:S10]  /*9860*/  ENDCOLLECTIVE ;  /* 0x000000000000791b */ /* 0x022ff40003800000 */
.L_x_226:
[----:B------:R-:W-:Y:S05]  /*9870*/  BSYNC B0 ;  /* 0x0000000000007941 */ /* 0x000fea0003800000 */
.L_x_225:
[----:B------:R-:W-:Y:S05]  /*9880*/  BRA `(.L_x_227) ;  /* 0xffffff9c009c7947 */ /* 0x000fea000383ffff */
.L_x_76:
[----:B-1----:R-:W-:-:S04]  /*9890*/  MOV R2, UR6 ;  /* 0x0000000600027c02 */ /* 0x002fc80008000f00 */
[----:B------:R1:W2:Y:S03]  /*98a0*/  SYNCS.PHASECHK.TRANS64.TRYWAIT P0, [R2+URZ+0x8], R3 ;  /* 0x00000803020075a7 */ /* 0x0002a600080011ff */
[----:B--2---:R-:W-:Y:S05]  /*98b0*/  @!P0 NANOSLEEP.SYNCS 0x989680 ;  /* 0x009896800000895d */ /* 0x004fea0003900000 */
[----:B------:R-:W2:Y:S02]  /*98c0*/  @!P0 SYNCS.PHASECHK.TRANS64 P0, [R2+URZ+0x8], R3 ;  /* 0x00000803020085a7 */ /* 0x000ea400080010ff */
[----:B--2---:R-:W-:Y:S05]  /*98d0*/  @!P0 BRA `(.L_x_76) ;  /* 0xfffffffc00ec8947 */ /* 0x004fea000383ffff */
[----:B------:R-:W-:Y:S05]  /*98e0*/  BRA `(.L_x_75) ;  /* 0xffffff9c00a07947 */ /* 0x000fea000383ffff */
.L_x_77:
[----:B-1----:R1:W2:Y:S02]  /*98f0*/  SYNCS.PHASECHK.TRANS64.TRYWAIT P0, [R0+URZ+0x120], R5 ;  /* 0x00012005000075a7 */ /* 0x0022a400080011ff */
[----:B--2---:R-:W-:Y:S05]  /*9900*/  @!P0 NANOSLEEP.SYNCS 0x989680 ;  /* 0x009896800000895d */ /* 0x004fea0003900000 */
[----:B------:R-:W2:Y:S02]  /*9910*/  @!P0 SYNCS.PHASECHK.TRANS64 P0, [R0+URZ+0x120], R5 ;  /* 0x00012005000085a7 */ /* 0x000ea400080010ff */
[----:B--2---:R-:W-:Y:S05]  /*9920*/  @!P0 BRA `(.L_x_77) ;  /* 0xfffffffc00f08947 */ /* 0x004fea000383ffff */
[----:B------:R-:W-:Y:S05]  /*9930*/  BRA `(.L_x_228) ;  /* 0xffffffa0008c7947 */ /* 0x000fea000383ffff */
.L_x_79:
[----:B------:R-:W-:-:S07]  /*9940*/  MOV R0, UR9 ;  /* 0x0000000900007c02 */ /* 0x000fce0008000f00 */
.L_x_229:
[----:B-1----:R1:W2:Y:S02]  /*9950*/  SYNCS.PHASECHK.TRANS64.TRYWAIT P0, [R0+URZ+0x160], R5 ;  /* 0x00016005000075a7 */ /* 0x0022a400080011ff */
[----:B--2---:R-:W-:Y:S05]  /*9960*/  @!P0 NANOSLEEP.SYNCS 0x989680 ;  /* 0x009896800000895d */ /* 0x004fea0003900000 */
[----:B------:R-:W2:Y:S02]  /*9970*/  @!P0 SYNCS.PHASECHK.TRANS64 P0, [R0+URZ+0x160], R5 ;  /* 0x00016005000085a7 */ /* 0x000ea400080010ff */
[----:B--2---:R-:W-:Y:S05]  /*9980*/  @!P0 BRA `(.L_x_229) ;  /* 0xfffffffc00f08947 */ /* 0x004fea000383ffff */
[----:B------:R-:W-:Y:S05]  /*9990*/  BRA `(.L_x_230) ;  /* 0xffffffa000d87947 */ /* 0x000fea000383ffff */
.L_x_82:
[----:B------:R-:W-:Y:S07]  /*99a0*/  MOV R0, UR8 ;  /* 0x0000000800007c02 */ /* 0x000fee0008000f00 */
.L_x_231:
[----:B-1----:R1:W2:Y:S02]  /*99b0*/  SYNCS.PHASECHK.TRANS64.TRYWAIT P0, [R0+URZ], R5 ;  /* 0x00000005000075a7 */ /* 0x0022a400080011ff */
[----:B--2---:R-:W-:Y:S05]  /*99c0*/  @!P0 NANOSLEEP.SYNCS 0x989680 ;  /* 0x009896800000895d */ /* 0x004fea0003900000 */
[----:B------:R-:W2:Y:S02]  /*99d0*/  @!P0 SYNCS.PHASECHK.TRANS64 P0, [R0+URZ], R5 ;  /* 0x00000005000085a7 */ /* 0x000ea400080010ff */
[----:B--2---:R-:W-:Y:S05]  /*99e0*/  @!P0 BRA `(.L_x_231) ;  /* 0xfffffffc00f08947 */ /* 0x004fea000383ffff */
[----:B------:R-:W-:Y:S05]  /*99f0*/  BRA `(.L_x_81) ;  /* 0xffffffa000ec7947 */ /* 0x000fea000383ffff */
.L_x_86:
[----:B-1----:R-:W-:-:S07]  /*9a00*/  MOV R0, UR8 ;  /* 0x0000000800007c02 */ /* 0x002fce0008000f00 */
.L_x_232:
[----:B-1----:R1:W2:Y:S02]  /*9a10*/  SYNCS.PHASECHK.TRANS64.TRYWAIT P0, [R0+URZ], R3 ;  /* 0x00000003000075a7 */ /* 0x0022a400080011ff */
[----:B--2---:R-:W-:Y:S05]  /*9a20*/  @!P0 NANOSLEEP.SYNCS 0x989680 ;  /* 0x009896800000895d */ /* 0x004fea0003900000 */
[----:B------:R-:W2:Y:S02]  /*9a30*/  @!P0 SYNCS.PHASECHK.TRANS64 P0, [R0+URZ], R3 ;  /* 0x00000003000085a7 */ /* 0x000ea400080010ff */
[----:B--2---:R-:W-:Y:S05]  /*9a40*/  @!P0 BRA `(.L_x_232) ;  /* 0xfffffffc00f08947 */ /* 0x004fea000383ffff */
[----:B------:R-:W-:Y:S05]  /*9a50*/  BRA `(.L_x_233) ;  /* 0xffffffa400e07947 */ /* 0x000fea000383ffff */
.L_x_87:
[----:B------:R-:W-:-:S07]  /*9a60*/  MOV R0, UR8 ;  /* 0x0000000800007c02 */ /* 0x000fce0008000f00 */
.L_x_234:
[----:B-1----:R1:W2:Y:S02]  /*9a70*/  SYNCS.PHASECHK.TRANS64.TRYWAIT P0, [R0+URZ], R3 ;  /* 0x00000003000075a7 */ /* 0x0022a400080011ff */
[----:B--2---:R-:W-:Y:S05]  /*9a80*/  @!P0 NANOSLEEP.SYNCS 0x989680 ;  /* 0x009896800000895d */ /* 0x004fea0003900000 */
[----:B------:R-:W2:Y:S02]  /*9a90*/  @!P0 SYNCS.PHASECHK.TRANS64 P0, [R0+URZ], R3 ;  /* 0x00000003000085a7 */ /* 0x000ea400080010ff */
[----:B--2---:R-:W-:Y:S05]  /*9aa0*/  @!P0 BRA `(.L_x_234) ;  /* 0xfffffffc00f08947 */ /* 0x004fea000383ffff */
[----:B------:R-:W-:Y:S05]  /*9ab0*/  BRA `(.L_x_235) ;  /* 0xffffffa400ec7947 */ /* 0x000fea000383ffff */
.L_x_88:
[----:B------:R-:W-:-:S07]  /*9ac0*/  MOV R0, UR8 ;  /* 0x0000000800007c02 */ /* 0x000fce0008000f00 */
.L_x_236:
[----:B-1----:R1:W2:Y:S02]  /*9ad0*/  SYNCS.PHASECHK.TRANS64.TRYWAIT P0, [R0+URZ], R3 ;  /* 0x00000003000075a7 */ /* 0x0022a400080011ff */
[----:B--2---:R-:W-:Y:S05]  /*9ae0*/  @!P0 NANOSLEEP.SYNCS 0x989680 ;  /* 0x009896800000895d */ /* 0x004fea0003900000 */
[----:B------:R-:W2:Y:S02]  /*9af0*/  @!P0 SYNCS.PHASECHK.TRANS64 P0, [R0+URZ], R3 ;  /* 0x00000003000085a7 */ /* 0x000ea400080010ff */
[----:B--2---:R-:W-:Y:S05]  /*9b00*/  @!P0 BRA `(.L_x_236) ;  /* 0xfffffffc00f08947 */ /* 0x004fea000383ffff */
[----:B------:R-:W-:Y:S05]  /*9b10*/  BRA `(.L_x_237) ;  /* 0xffffffa400f87947 */ /* 0x000fea000383ffff */
.L_x_91:
[----:B------:R-:W-:-:S07]  /*9b20*/  MOV R0, UR7 ;  /* 0x0000000700007c02 */ /* 0x000fce0008000f00 */
.L_x_238:
[----:B-1----:R1:W2:Y:S02]  /*9b30*/  SYNCS.PHASECHK.TRANS64.TRYWAIT P1, [R0+URZ+0x1a0], R3 ;  /* 0x0001a003000075a7 */ /* 0x0022a400080211ff */
[----:B--2---:R-:W-:Y:S05]  /*9b40*/  @!P1 NANOSLEEP.SYNCS 0x989680 ;  /* 0x009896800000995d */ /* 0x004fea0003900000 */
[----:B------:R-:W2:Y:S02]  /*9b50*/  @!P1 SYNCS.PHASECHK.TRANS64 P1, [R0+URZ+0x1a0], R3 ;  /* 0x0001a003000095a7 */ /* 0x000ea400080210ff */
[----:B--2---:R-:W-:Y:S05]  /*9b60*/  @!P1 BRA `(.L_x_238) ;  /* 0xfffffffc00f09947 */ /* 0x004fea000383ffff */
[----:B------:R-:W-:Y:S05]  /*9b70*/  BRA `(.L_x_239) ;  /* 0xffffffa800447947 */ /* 0x000fea000383ffff */
.L_x_96:
[----:B--2---:R2:W4:Y:S02]  /*9b80*/  SYNCS.PHASECHK.TRANS64.TRYWAIT P0, [R0+URZ+0x120], R3 ;  /* 0x00012003000075a7 */ /* 0x00452400080011ff */
[----:B----4-:R-:W-:Y:S05]  /*9b90*/  @!P0 NANOSLEEP.SYNCS 0x989680 ;  /* 0x009896800000895d */ /* 0x010fea0003900000 */
[----:B------:R-:W4:Y:S02]  /*9ba0*/  @!P0 SYNCS.PHASECHK.TRANS64 P0, [R0+URZ+0x120], R3 ;  /* 0x00012003000085a7 */ /* 0x000f2400080010ff */
[----:B----4-:R-:W-:Y:S05]  /*9bb0*/  @!P0 BRA `(.L_x_96) ;  /* 0xfffffffc00f08947 */ /* 0x010fea000383ffff */
[----:B------:R-:W-:Y:S05]  /*9bc0*/  BRA `(.L_x_240) ;  /* 0xffffffac00587947 */ /* 0x000fea000383ffff */
.L_x_99:
[----:B------:R-:W-:Y:S07]  /*9bd0*/  MOV R0, UR7 ;  /* 0x0000000700007c02 */ /* 0x000fee0008000f00 */
.L_x_241:
[----:B--2---:R2:W4:Y:S02]  /*9be0*/  SYNCS.PHASECHK.TRANS64.TRYWAIT P0, [R0+URZ+0x118], R3 ;  /* 0x00011803000075a7 */ /* 0x00452400080011ff */
[----:B----4-:R-:W-:Y:S05]  /*9bf0*/  @!P0 NANOSLEEP.SYNCS 0x989680 ;  /* 0x009896800000895d */ /* 0x010fea0003900000 */
[----:B------:R-:W4:Y:S02]  /*9c00*/  @!P0 SYNCS.PHASECHK.TRANS64 P0, [R0+URZ+0x118], R3 ;  /* 0x00011803000085a7 */ /* 0x000f2400080010ff */
[----:B----4-:R-:W-:Y:S05]  /*9c10*/  @!P0 BRA `(.L_x_241) ;  /* 0xfffffffc00f08947 */ /* 0x010fea000383ffff */
[----:B------:R-:W-:Y:S05]  /*9c20*/  BRA `(.L_x_98) ;  /* 0xffffffb000387947 */ /* 0x000fea000383ffff */
.L_x_102:
[----:B------:R-:W-:Y:S07]  /*9c30*/  MOV R3, UR7 ;  /* 0x0000000700037c02 */ /* 0x000fee0008000f00 */
.L_x_242:
[----:B-1----:R1:W2:Y:S02]  /*9c40*/  SYNCS.PHASECHK.TRANS64.TRYWAIT P0, [R3+URZ+0xf0], R12 ;  /* 0x0000f00c030075a7 */ /* 0x0022a400080011ff */
[----:B--2---:R-:W-:Y:S05]  /*9c50*/  @!P0 NANOSLEEP.SYNCS 0x989680 ;  /* 0x009896800000895d */ /* 0x004fea0003900000 */
[----:B------:R-:W2:Y:S02]  /*9c60*/  @!P0 SYNCS.PHASECHK.TRANS64 P0, [R3+URZ+0xf0], R12 ;  /* 0x0000f00c030085a7 */ /* 0x000ea400080010ff */
[----:B--2---:R-:W-:Y:S05]  /*9c70*/  @!P0 BRA `(.L_x_242) ;  /* 0xfffffffc00f08947 */ /* 0x004fea000383ffff */
[----:B------:R-:W-:Y:S05]  /*9c80*/  BRA `(.L_x_243) ;  /* 0xffffffb000b07947 */ /* 0x000fea000383ffff */
.L_x_103:
[----:B-1----:R-:W-:Y:S07]  /*9c90*/  MOV R3, UR7 ;  /* 0x0000000700037c02 */ /* 0x002fee0008000f00 */
.L_x_244:
[----:B-1----:R1:W2:Y:S02]  /*9ca0*/  SYNCS.PHASECHK.TRANS64.TRYWAIT P0, [R3+URZ+0xf8], R12 ;  /* 0x0000f80c030075a7 */ /* 0x0022a400080011ff */
[----:B--2---:R-:W-:Y:S05]  /*9cb0*/  @!P0 NANOSLEEP.SYNCS 0x989680 ;  /* 0x009896800000895d */ /* 0x004fea0003900000 */
[----:B------:R-:W2:Y:S02]  /*9cc0*/  @!P0 SYNCS.PHASECHK.TRANS64 P0, [R3+URZ+0xf8], R12 ;  /* 0x0000f80c030085a7 */ /* 0x000ea400080010ff */
[----:B--2---:R-:W-:Y:S05]  /*9cd0*/  @!P0 BRA `(.L_x_244) ;  /* 0xfffffffc00f08947 */ /* 0x004fea000383ffff */
[----:B------:R-:W-:Y:S05]  /*9ce0*/  BRA `(.L_x_245) ;  /* 0xffffffb4000c7947 */ /* 0x000fea000383ffff */
.L_x_104:
[----:B-1----:R-:W-:Y:S07]  /*9cf0*/  MOV R3, UR7 ;  /* 0x0000000700037c02 */ /* 0x002fee0008000f00 */
.L_x_246:
[----:B-1----:R1:W2:Y:S02]  /*9d00*/  SYNCS.PHASECHK.TRANS64.TRYWAIT P0, [R3+URZ+0x100], R12 ;  /* 0x0001000c030075a7 */ /* 0x0022a400080011ff */
[----:B--2---:R-:W-:Y:S05]  /*9d10*/  @!P0 NANOSLEEP.SYNCS 0x989680 ;  /* 0x009896800000895d */ /* 0x004fea0003900000 */
[----:B------:R-:W2:Y:S02]  /*9d20*/  @!P0 SYNCS.PHASECHK.TRANS64 P0, [R3+URZ+0x100], R12 ;  /* 0x0001000c030085a7 */ /* 0x000ea400080010ff */
[----:B--2---:R-:W-:Y:S05]  /*9d30*/  @!P0 BRA `(.L_x_246) ;  /* 0xfffffffc00f08947 */ /* 0x004fea000383ffff */
[----:B------:R-:W-:Y:S05]  /*9d40*/  BRA `(.L_x_247) ;  /* 0xffffffb400687947 */ /* 0x000fea000383ffff */
.L_x_105:
[----:B------:R-:W-:Y:S07]  /*9d50*/  MOV R3, UR7 ;  /* 0x0000000700037c02 */ /* 0x000fee0008000f00 */
.L_x_248:
[----:B-1----:R1:W2:Y:S02]  /*9d60*/  SYNCS.PHASECHK.TRANS64.TRYWAIT P0, [R3+URZ+0x108], R12 ;  /* 0x0001080c030075a7 */ /* 0x0022a400080011ff */
[----:B--2---:R-:W-:Y:S05]  /*9d70*/  @!P0 NANOSLEEP.SYNCS 0x989680 ;  /* 0x009896800000895d */ /* 0x004fea0003900000 */
[----:B------:R-:W2:Y:S02]  /*9d80*/  @!P0 SYNCS.PHASECHK.TRANS64 P0, [R3+URZ+0x108], R12 ;  /* 0x0001080c030085a7 */ /* 0x000ea400080010ff */
[----:B--2---:R-:W-:Y:S05]  /*9d90*/  @!P0 BRA `(.L_x_248) ;  /* 0xfffffffc00f08947 */ /* 0x004fea000383ffff */
[----:B------:R-:W-:Y:S05]  /*9da0*/  BRA `(.L_x_249) ;  /* 0xffffffb800087947 */ /* 0x000fea000383ffff */
.L_x_107:
[----:B------:R-:W-:-:S07]  /*9db0*/  MOV R0, UR7 ;  /* 0x0000000700007c02 */ /* 0x000fce0008000f00 */
.L_x_250:
[----:B-1----:R1:W4:Y:S02]  /*9dc0*/  SYNCS.PHASECHK.TRANS64.TRYWAIT P0, [R0+URZ+0xf0], R3 ;  /* 0x0000f003000075a7 */ /* 0x00232400080011ff */
[----:B----4-:R-:W-:Y:S05]  /*9dd0*/  @!P0 NANOSLEEP.SYNCS 0x989680 ;  /* 0x009896800000895d */ /* 0x010fea0003900000 */
[----:B------:R-:W4:Y:S02]  /*9de0*/  @!P0 SYNCS.PHASECHK.TRANS64 P0, [R0+URZ+0xf0], R3 ;  /* 0x0000f003000085a7 */ /* 0x000f2400080010ff */
[----:B----4-:R-:W-:Y:S05]  /*9df0*/  @!P0 BRA `(.L_x_250) ;  /* 0xfffffffc00f08947 */ /* 0x010fea000383ffff */
[----:B------:R-:W-:Y:S05]  /*9e00*/  BRA `(.L_x_251) ;  /* 0xffffffb800907947 */ /* 0x000fea000383ffff */
.L_x_108:
[----:B-1----:R-:W-:-:S07]  /*9e10*/  MOV R0, UR7 ;  /* 0x0000000700007c02 */ /* 0x002fce0008000f00 */
.L_x_252:
[----:B-1----:R1:W4:Y:S02]  /*9e20*/  SYNCS.PHASECHK.TRANS64.TRYWAIT P0, [R0+URZ+0xf8], R3 ;  /* 0x0000f803000075a7 */ /* 0x00232400080011ff */
[----:B----4-:R-:W-:Y:S05]  /*9e30*/  @!P0 NANOSLEEP.SYNCS 0x989680 ;  /* 0x009896800000895d */ /* 0x010fea0003900000 */
[----:B------:R-:W4:Y:S02]  /*9e40*/  @!P0 SYNCS.PHASECHK.TRANS64 P0, [R0+URZ+0xf8], R3 ;  /* 0x0000f803000085a7 */ /* 0x000f2400080010ff */
[----:B----4-:R-:W-:Y:S05]  /*9e50*/  @!P0 BRA `(.L_x_252) ;  /* 0xfffffffc00f08947 */ /* 0x010fea000383ffff */
[----:B------:R-:W-:Y:S05]  /*9e60*/  BRA `(.L_x_253) ;  /* 0xffffffb800807947 */ /* 0x000fea000383ffff */
.L_x_109:
[----:B-1----:R-:W-:-:S07]  /*9e70*/  MOV R0, UR7 ;  /* 0x0000000700007c02 */ /* 0x002fce0008000f00 */
.L_x_254:
[----:B-1----:R1:W4:Y:S02]  /*9e80*/  SYNCS.PHASECHK.TRANS64.TRYWAIT P0, [R0+URZ+0x100], R3 ;  /* 0x00010003000075a7 */ /* 0x00232400080011ff */
[----:B----4-:R-:W-:Y:S05]  /*9e90*/  @!P0 NANOSLEEP.SYNCS 0x989680 ;  /* 0x009896800000895d */ /* 0x010fea0003900000 */
[----:B------:R-:W4:Y:S02]  /*9ea0*/  @!P0 SYNCS.PHASECHK.TRANS64 P0, [R0+URZ+0x100], R3 ;  /* 0x00010003000085a7 */ /* 0x000f2400080010ff */
[----:B----4-:R-:W-:Y:S05]  /*9eb0*/  @!P0 BRA `(.L_x_254) ;  /* 0xfffffffc00f08947 */ /* 0x010fea000383ffff */
[----:B------:R-:W-:Y:S05]  /*9ec0*/  BRA `(.L_x_255) ;  /* 0xffffffb800707947 */ /* 0x000fea000383ffff */
.L_x_111:
[----:B-1----:R1:W2:Y:S02]  /*9ed0*/  SYNCS.PHASECHK.TRANS64.TRYWAIT P0, [R0+URZ+0x120], R3 ;  /* 0x00012003000075a7 */ /* 0x0022a400080011ff */
[----:B--2---:R-:W-:Y:S05]  /*9ee0*/  @!P0 NANOSLEEP.SYNCS 0x989680 ;  /* 0x009896800000895d */ /* 0x004fea0003900000 */
[----:B------:R-:W2:Y:S02]  /*9ef0*/  @!P0 SYNCS.PHASECHK.TRANS64 P0, [R0+URZ+0x120], R3 ;  /* 0x00012003000085a7 */ /* 0x000ea400080010ff */
[----:B--2---:R-:W-:Y:S05]  /*9f00*/  @!P0 BRA `(.L_x_111) ;  /* 0xfffffffc00f08947 */ /* 0x004fea000383ffff */
[----:B------:R-:W-:Y:S05]  /*9f10*/  BRA `(.L_x_256) ;  /* 0xffffffbc00147947 */ /* 0x000fea000383ffff */
.L_x_125:
[----:B--2---:R2:W3:Y:S02]  /*9f20*/  SYNCS.PHASECHK.TRANS64.TRYWAIT P0, [R3+URZ+0xd0], R0 ;  /* 0x0000d000030075a7 */ /* 0x0044e400080011ff */
[----:B---3--:R-:W-:Y:S05]  /*9f30*/  @!P0 NANOSLEEP.SYNCS 0x989680 ;  /* 0x009896800000895d */ /* 0x008fea0003900000 */
[----:B------:R-:W3:Y:S02]  /*9f40*/  @!P0 SYNCS.PHASECHK.TRANS64 P0, [R3+URZ+0xd0], R0 ;  /* 0x0000d000030085a7 */ /* 0x000ee400080010ff */
[----:B---3--:R-:W-:Y:S05]  /*9f50*/  @!P0 BRA `(.L_x_125) ;  /* 0xfffffffc00f08947 */ /* 0x008fea000383ffff */
[----:B------:R-:W-:Y:S05]  /*9f60*/  BRA `(.L_x_124) ;  /* 0xffffffc800747947 */ /* 0x000fea000383ffff */
.L_x_128:
[----:B--2---:R2:W1:Y:S02]  /*9f70*/  SYNCS.PHASECHK.TRANS64.TRYWAIT P1, [R114+URZ+0x140], R3 ;  /* 0x00014003720075a7 */ /* 0x00446400080211ff */
[----:B-1----:R-:W-:Y:S05]  /*9f80*/  @!P1 NANOSLEEP.SYNCS 0x989680 ;  /* 0x009896800000995d */ /* 0x002fea0003900000 */
[----:B------:R-:W1:Y:S02]  /*9f90*/  @!P1 SYNCS.PHASECHK.TRANS64 P1, [R114+URZ+0x140], R3 ;  /* 0x00014003720095a7 */ /* 0x000e6400080210ff */
[----:B-1----:R-:W-:Y:S05]  /*9fa0*/  @!P1 BRA `(.L_x_128) ;  /* 0xfffffffc00f09947 */ /* 0x002fea000383ffff */
[----:B------:R-:W-:Y:S05]  /*9fb0*/  BRA `(.L_x_127) ;  /* 0xffffffc800bc7947 */ /* 0x000fea000383ffff */
        .weak           $__internal_0_$__cuda_sm10x_tcgen05_guardrail_trap_col_being_dealloced_not_returned_by_alloc
        .type           $__internal_0_$__cuda_sm10x_tcgen05_guardrail_trap_col_being_dealloced_not_returned_by_alloc,@function
        .size           $__internal_0_$__cuda_sm10x_tcgen05_guardrail_trap_col_being_dealloced_not_returned_by_alloc,($__internal_1_$__cuda_sm10x_tcgen05_guardrail_trap_phase_invalid_during_alloc - $__internal_0_$__cuda_sm10x_tcgen05_guardrail_trap_col_being_dealloced_not_returned_by_alloc)
$__internal_0_$__cuda_sm10x_tcgen05_guardrail_trap_col_being_dealloced_not_returned_by_alloc:
[----:B------:R-:W-:Y:S05]  /*9fc0*/  BPT.TRAP 0x1 ;  /* 0x000000040000795c */ /* 0x000fea0000300000 */
[----:B------:R-:W-:-:S04]  /*9fd0*/  HFMA2 R3, -RZ, RZ, 0, 0 ;  /* 0x00000000ff037431 */ /* 0x000fc800000001ff */
[----:B------:R-:W-:Y:S05]  /*9fe0*/  RET.REL.NODEC R2 `(_ZN7cutlass13device_kernelINS_4gemm6kernel13GemmUniversalIN4cute5tupleIJiiiiEEENS1_10collective13CollectiveMmaINS1_35MainloopSm100TmaUmmaWarpSpecializedILi13ELi2ELi4ENS5_IJNS4_1CILi2EEENSA_ILi1EEESC_EEEEENS5_IJNSA_ILi128EEESF_NSA_ILi64EEEEEENS_6half_tENS5_IJlSC_lEEESI_SJ_NS4_8TiledMMAINS4_8MMA_AtomIJNS4_26SM100_MMA_F16BF16_2x1SM_SSISI_SI_fLi128ELi128ELNS4_4UMMA5MajorE0ELSO_0ELNSN_7ScaleInE0ELSP_0EEEEEENS4_6LayoutINS5_IJSC_SC_SC_EEENS5_IJNSA_ILi0EEESU_SU_EEEEENS5_IJNS4_10UnderscoreESX_SX_EEEEENS4_18SM100_TMA_2SM_LOADENS4_14ComposedLayoutINS4_7SwizzleILi3ELi4ELi3EEENS4_18smem_ptr_flag_bitsILi16EEENSS_INS5_IJNSA_ILi8EEESG_EEENS5_IJSG_SC_EEEEEEEvNS4_8identityES10_S1A_vS1B_EENS_8epilogue10collective18CollectiveEpilogueINS1D_23Sm100TmaWarpSpecializedILi4ELi2ELi16ELb1ELb0EEEJNS5_IJSG_SF_SG_EEENS5_IJNSS_ISG_SC_EENSS_INS5_IJNSA_ILi16EEESB_EEENS5_IJSC_SG_EEEEEEEESI_SJ_SI_SJ_NS1D_6fusion15FusionCallbacksIS1H_NS1P_13LinCombEltActINS1D_6thread4SiLuESI_fSI_fLNS_15FloatRoundStyleE2EEES1I_S1O_JEEENS4_5SM1004TMEM4LOAD26SM100_TMEM_LOAD_32dp32b16xENS4_13SM90_TMA_LOADENS11_INS12_ILi1ELi4ELi3EEES15_NSS_INS5_IJS16_S1K_EEENS5_IJS1K_SC_EEEEEEENS4_39AutoVectorizingCopyWithAssumedAlignmentILi128EEENS4_14SM90_TMA_STOREES26_S28_S28_EEEvvEEEEvNT_6ParamsE) ;  /* 0xffffff6002047950 */ /* 0x000fea0003c3ffff */
        .weak           $__internal_1_$__cuda_sm10x_tcgen05_guardrail_trap_phase_invalid_during_alloc
        .type           $__internal_1_$__cuda_sm10x_tcgen05_guardrail_trap_phase_invalid_during_alloc,@function
        .size           $__internal_1_$__cuda_sm10x_tcgen05_guardrail_trap_phase_invalid_during_alloc,($__internal_2_$__cuda_sm10x_tcgen05_guardrail_trap_unallocated_columns_being_dealloced - $__internal_1_$__cuda_sm10x_tcgen05_guardrail_trap_phase_invalid_during_alloc)
$__internal_1_$__cuda_sm10x_tcgen05_guardrail_trap_phase_invalid_during_alloc:
[----:B------:R-:W-:Y:S05]  /*9ff0*/  BPT.TRAP 0x1 ;  /* 0x000000040000795c */ /* 0x000fea0000300000 */
[----:B------:R-:W-:-:S04]  /*a000*/  MOV R3, 0x0 ;  /* 0x0000000000037802 */ /* 0x000fc80000000f00 */
[----:B------:R-:W-:Y:S05]  /*a010*/  RET.REL.NODEC R2 `(_ZN7cutlass13device_kernelINS_4gemm6kernel13GemmUniversalIN4cute5tupleIJiiiiEEENS1_10collective13CollectiveMmaINS1_35MainloopSm100TmaUmmaWarpSpecializedILi13ELi2ELi4ENS5_IJNS4_1CILi2EEENSA_ILi1EEESC_EEEEENS5_IJNSA_ILi128EEESF_NSA_ILi64EEEEEENS_6half_tENS5_IJlSC_lEEESI_SJ_NS4_8TiledMMAINS4_8MMA_AtomIJNS4_26SM100_MMA_F16BF16_2x1SM_SSISI_SI_fLi128ELi128ELNS4_4UMMA5MajorE0ELSO_0ELNSN_7ScaleInE0ELSP_0EEEEEENS4_6LayoutINS5_IJSC_SC_SC_EEENS5_IJNSA_ILi0EEESU_SU_EEEEENS5_IJNS4_10UnderscoreESX_SX_EEEEENS4_18SM100_TMA_2SM_LOADENS4_14ComposedLayoutINS4_7SwizzleILi3ELi4ELi3EEENS4_18smem_ptr_flag_bitsILi16EEENSS_INS5_IJNSA_ILi8EEESG_EEENS5_IJSG_SC_EEEEEEEvNS4_8identityES10_S1A_vS1B_EENS_8epilogue10collective18CollectiveEpilogueINS1D_23Sm100TmaWarpSpecializedILi4ELi2ELi16ELb1ELb0EEEJNS5_IJSG_SF_SG_EEENS5_IJNSS_ISG_SC_EENSS_INS5_IJNSA_ILi16EEESB_EEENS5_IJSC_SG_EEEEEEEESI_SJ_SI_SJ_NS1D_6fusion15FusionCallbacksIS1H_NS1P_13LinCombEltActINS1D_6thread4SiLuESI_fSI_fLNS_15FloatRoundStyleE2EEES1I_S1O_JEEENS4_5SM1004TMEM4LOAD26SM100_TMEM_LOAD_32dp32b16xENS4_13SM90_TMA_LOADENS11_INS12_ILi1ELi4ELi3EEES15_NSS_INS5_IJS16_S1K_EEENS5_IJS1K_SC_EEEEEEENS4_39AutoVectorizingCopyWithAssumedAlignmentILi128EEENS4_14SM90_TMA_STOREES26_S28_S28_EEEvvEEEEvNT_6ParamsE) ;  /* 0xffffff5c02f87950 */ /* 0x000fea0003c3ffff */
        .weak           $__internal_2_$__cuda_sm10x_tcgen05_guardrail_trap_unallocated_columns_being_dealloced
        .type           $__internal_2_$__cuda_sm10x_tcgen05_guardrail_trap_unallocated_columns_being_dealloced,@function
        .size           $__internal_2_$__cuda_sm10x_tcgen05_guardrail_trap_unallocated_columns_being_dealloced,($__internal_3_$__cuda_sm20_rcp_rn_f32_slowpath - $__internal_2_$__cuda_sm10x_tcgen05_guardrail_trap_unallocated_columns_being_dealloced)
$__internal_2_$__cuda_sm10x_tcgen05_guardrail_trap_unallocated_columns_being_dealloced:
[----:B------:R-:W-:Y:S05]  /*a020*/  BPT.TRAP 0x1 ;  /* 0x000000040000795c */ /* 0x000fea0000300000 */
[----:B------:R-:W-:-:S04]  /*a030*/  HFMA2 R3, -RZ, RZ, 0, 0 ;  /* 0x00000000ff037431 */ /* 0x000fc800000001ff */
[----:B------:R-:W-:Y:S05]  /*a040*/  RET.REL.NODEC R2 `(_ZN7cutlass13device_kernelINS_4gemm6kernel13GemmUniversalIN4cute5tupleIJiiiiEEENS1_10collective13CollectiveMmaINS1_35MainloopSm100TmaUmmaWarpSpecializedILi13ELi2ELi4ENS5_IJNS4_1CILi2EEENSA_ILi1EEESC_EEEEENS5_IJNSA_ILi128EEESF_NSA_ILi64EEEEEENS_6half_tENS5_IJlSC_lEEESI_SJ_NS4_8TiledMMAINS4_8MMA_AtomIJNS4_26SM100_MMA_F16BF16_2x1SM_SSISI_SI_fLi128ELi128ELNS4_4UMMA5MajorE0ELSO_0ELNSN_7ScaleInE0ELSP_0EEEEEENS4_6LayoutINS5_IJSC_SC_SC_EEENS5_IJNSA_ILi0EEESU_SU_EEEEENS5_IJNS4_10UnderscoreESX_SX_EEEEENS4_18SM100_TMA_2SM_LOADENS4_14ComposedLayoutINS4_7SwizzleILi3ELi4ELi3EEENS4_18smem_ptr_flag_bitsILi16EEENSS_INS5_IJNSA_ILi8EEESG_EEENS5_IJSG_SC_EEEEEEEvNS4_8identityES10_S1A_vS1B_EENS_8epilogue10collective18CollectiveEpilogueINS1D_23Sm100TmaWarpSpecializedILi4ELi2ELi16ELb1ELb0EEEJNS5_IJSG_SF_SG_EEENS5_IJNSS_ISG_SC_EENSS_INS5_IJNSA_ILi16EEESB_EEENS5_IJSC_SG_EEEEEEEESI_SJ_SI_SJ_NS1D_6fusion15FusionCallbacksIS1H_NS1P_13LinCombEltActINS1D_6thread4SiLuESI_fSI_fLNS_15FloatRoundStyleE2EEES1I_S1O_JEEENS4_5SM1004TMEM4LOAD26SM100_TMEM_LOAD_32dp32b16xENS4_13SM90_TMA_LOADENS11_INS12_ILi1ELi4ELi3EEES15_NSS_INS5_IJS16_S1K_EEENS5_IJS1K_SC_EEEEEEENS4_39AutoVectorizingCopyWithAssumedAlignmentILi128EEENS4_14SM90_TMA_STOREES26_S28_S28_EEEvvEEEEvNT_6ParamsE) ;  /* 0xffffff5c02ec7950 */ /* 0x000fea0003c3ffff */
        .weak           $__internal_3_$__cuda_sm20_rcp_rn_f32_slowpath
        .type           $__internal_3_$__cuda_sm20_rcp_rn_f32_slowpath,@function
        .size           $__internal_3_$__cuda_sm20_rcp_rn_f32_slowpath,(.L_x_262 - $__internal_3_$__cuda_sm20_rcp_rn_f32_slowpath)
$__internal_3_$__cuda_sm20_rcp_rn_f32_slowpath:
[----:B------:R-:W-:Y:S01]  /*a050*/  IMAD.SHL.U32 R33, R59, 0x2, RZ ;  /* 0x000000023b217824 */ /* 0x000fe200078e00ff */
[----:B------:R-:W-:Y:S04]  /*a060*/  BSSY.RECONVERGENT B0, `(.L_x_257) ;  /* 0x0000030000007945 */ /* 0x000fe80003800200 */
[----:B------:R-:W-:-:S04]  /*a070*/  SHF.R.U32.HI R33, RZ, 0x18, R33 ;  /* 0x00000018ff217819 */ /* 0x000fc80000011621 */
[----:B------:R-:W-:-:S13]  /*a080*/  ISETP.NE.U32.AND P0, PT, R33, RZ, PT ;  /* 0x000000ff2100720c */ /* 0x000fda0003f05070 */
[----:B------:R-:W-:Y:S05]  /*a090*/  @P0 BRA `(.L_x_258) ;  /* 0x0000000000280947 */ /* 0x000fea0003800000 */
[----:B------:R-:W-:-:S04]  /*a0a0*/  SHF.L.U32 R32, R59, 0x1, RZ ;  /* 0x000000013b207819 */ /* 0x000fc800000006ff */
[----:B------:R-:W-:-:S13]  /*a0b0*/  ISETP.NE.AND P0, PT, R32, RZ, PT ;  /* 0x000000ff2000720c */ /* 0x000fda0003f05270 */
[----:B------:R-:W-:Y:S01]  /*a0c0*/  @P0 FFMA R33, R59, 1.84467440737095516160e+19, RZ ;  /* 0x5f8000003b210823 */ /* 0x000fe200000000ff */
[----:B------:R-:W-:Y:S08]  /*a0d0*/  @!P0 MUFU.RCP R53, R59 ;  /* 0x0000003b00358308 */ /* 0x000ff00000001000 */
[----:B------:R-:W1:Y:S02]  /*a0e0*/  @P0 MUFU.RCP R32, R33 ;  /* 0x0000002100200308 */ /* 0x000e640000001000 */
[----:B-1----:R-:W-:-:S04]  /*a0f0*/  @P0 FFMA R55, R33, R32, -1 ;  /* 0xbf80000021370423 */ /* 0x002fc80000000020 */
[----:B------:R-:W-:-:S04]  /*a100*/  @P0 FADD.FTZ R55, -R55, -RZ ;  /* 0x800000ff37370221 */ /* 0x000fc80000010100 */
[----:B------:R-:W-:-:S04]  /*a110*/  @P0 FFMA R55, R32, R55, R32 ;  /* 0x0000003720370223 */ /* 0x000fc80000000020 */
[----:B------:R-:W-:Y:S01]  /*a120*/  @P0 FFMA R53, R55, 1.84467440737095516160e+19, RZ ;  /* 0x5f80000037350823 */ /* 0x000fe200000000ff */
[----:B------:R-:W-:Y:S05]  /*a130*/  BRA `(.L_x_259) ;  /* 0x0000000000887947 */ /* 0x000fea0003800000 */
.L_x_258:
[----:B------:R-:W-:-:S04]  /*a140*/  IADD3 R32, PT, PT, R33, -0xfd, RZ ;  /* 0xffffff0321207810 */ /* 0x000fc80007ffe0ff */
[----:B------:R-:W-:-:S13]  /*a150*/  ISETP.GT.U32.AND P0, PT, R32, 0x1, PT ;  /* 0x000000012000780c */ /* 0x000fda0003f04070 */
[----:B------:R-:W-:Y:S05]  /*a160*/  @P0 BRA `(.L_x_260) ;  /* 0x0000000000780947 */ /* 0x000fea0003800000 */
[----:B------:R-:W-:Y:S01]  /*a170*/  LOP3.LUT R60, R59, 0x7fffff, RZ, 0xc0, !PT ;  /* 0x007fffff3b3c7812 */ /* 0x000fe200078ec0ff */
[----:B------:R-:W-:-:S03]  /*a180*/  IMAD.MOV.U32 R53, RZ, RZ, 0x3 ;  /* 0x00000003ff357424 */ /* 0x000fc600078e00ff */
[----:B------:R-:W-:Y:S02]  /*a190*/  LOP3.LUT R60, R60, 0x3f800000, RZ, 0xfc, !PT ;  /* 0x3f8000003c3c7812 */ /* 0x000fe400078efcff */
[----:B------:R-:W-:Y:S02]  /*a1a0*/  SHF.L.U32 R53, R53, R32, RZ ;  /* 0x0000002035357219 */ /* 0x000fe400000006ff */
[----:B------:R-:W1:Y:S02]  /*a1b0*/  MUFU.RCP R55, R60 ;  /* 0x0000003c00377308 */ /* 0x000e640000001000 */
[----:B-1----:R-:W-:-:S04]  /*a1c0*/  FFMA R54, R60, R55, -1 ;  /* 0xbf8000003c367423 */ /* 0x002fc80000000037 */
[----:B------:R-:W-:-:S04]  /*a1d0*/  FADD.FTZ R54, -R54, -RZ ;  /* 0x800000ff36367221 */ /* 0x000fc80000010100 */
[CCC-:B------:R-:W-:Y:S01]  /*a1e0*/  FFMA.RM R65, R55.reuse, R54.reuse, R55.reuse ;  /* 0x0000003637417223 */ /* 0x1c0fe20000004037 */
[----:B------:R-:W-:-:S04]  /*a1f0*/  FFMA.RP R54, R55, R54, R55 ;  /* 0x0000003637367223 */ /* 0x000fc80000008037 */
[C---:B------:R-:W-:Y:S02]  /*a200*/  LOP3.LUT R55, R65.reuse, 0x7fffff, RZ, 0xc0, !PT ;  /* 0x007fffff41377812 */ /* 0x040fe400078ec0ff */
[----:B------:R-:W-:Y:S02]  /*a210*/  FSETP.NEU.FTZ.AND P0, PT, R65, R54, PT ;  /* 0x000000364100720b */ /* 0x000fe40003f1d000 */
[----:B------:R-:W-:Y:S02]  /*a220*/  LOP3.LUT R55, R55, 0x800000, RZ, 0xfc, !PT ;  /* 0x0080000037377812 */ /* 0x000fe400078efcff */
[----:B------:R-:W-:Y:S02]  /*a230*/  SEL R54, RZ, 0xffffffff, !P0 ;  /* 0xffffffffff367807 */ /* 0x000fe40004000000 */
[----:B------:R-:W-:-:S03]  /*a240*/  LOP3.LUT R53, R53, R55, RZ, 0xc0, !PT ;  /* 0x0000003735357212 */ /* 0x000fc600078ec0ff */
[----:B------:R-:W-:Y:S01]  /*a250*/  IMAD.MOV R54, RZ, RZ, -R54 ;  /* 0x000000ffff367224 */ /* 0x000fe200078e0a36 */
[----:B------:R-:W-:-:S04]  /*a260*/  SHF.R.U32.HI R53, RZ, R32, R53 ;  /* 0x00000020ff357219 */ /* 0x000fc80000011635 */
[----:B------:R-:W-:Y:S02]  /*a270*/  LOP3.LUT P1, RZ, R54, R32, R55, 0xf8, !PT ;  /* 0x0000002036ff7212 */ /* 0x000fe4000782f837 */
[C---:B------:R-:W-:Y:S02]  /*a280*/  LOP3.LUT P2, RZ, R53.reuse, 0x1, RZ, 0xc0, !PT ;  /* 0x0000000135ff7812 */ /* 0x040fe4000784c0ff */
[----:B------:R-:W-:-:S04]  /*a290*/  LOP3.LUT P0, RZ, R53, 0x2, RZ, 0xc0, !PT ;  /* 0x0000000235ff7812 */ /* 0x000fc8000780c0ff */
[----:B------:R-:W-:-:S04]  /*a2a0*/  PLOP3.LUT P0, PT, P2, P1, P0, 0xe0, 0x0 ;  /* 0x000000000000781c */ /* 0x000fc80001703c00 */
[----:B------:R-:W-:Y:S02]  /*a2b0*/  SEL R32, RZ, 0x1, !P0 ;  /* 0x00000001ff207807 */ /* 0x000fe40004000000 */
[----:B------:R-:W-:-:S03]  /*a2c0*/  LOP3.LUT P0, RZ, R59, 0x7fffff, RZ, 0xc0, !PT ;  /* 0x007fffff3bff7812 */ /* 0x000fc6000780c0ff */
[----:B------:R-:W-:-:S05]  /*a2d0*/  IMAD.MOV R32, RZ, RZ, -R32 ;  /* 0x000000ffff207224 */ /* 0x000fca00078e0a20 */
[----:B------:R-:W-:Y:S01]  /*a2e0*/  ISETP.GE.AND P1, PT, R32, RZ, PT ;  /* 0x000000ff2000720c */ /* 0x000fe20003f26270 */
[----:B------:R-:W-:-:S05]  /*a2f0*/  VIADD R32, R33, 0xffffff04 ;  /* 0xffffff0421207836 */ /* 0x000fca0000000000 */
[----:B------:R-:W-:-:S07]  /*a300*/  SHF.R.U32.HI R32, RZ, R32, R55 ;  /* 0x00000020ff207219 */ /* 0x000fce0000011637 */
[----:B------:R-:W-:-:S04]  /*a310*/  @!P1 VIADD R32, R32, 0x1 ;  /* 0x0000000120209836 */ /* 0x000fc80000000000 */
[----:B------:R-:W-:-:S05]  /*a320*/  @!P0 IMAD.SHL.U32 R32, R32, 0x2, RZ ;  /* 0x0000000220208824 */ /* 0x000fca00078e00ff */
[----:B------:R-:W-:Y:S01]  /*a330*/  LOP3.LUT R53, R32, 0x80000000, R59, 0xf8, !PT ;  /* 0x8000000020357812 */ /* 0x000fe200078ef83b */
[----:B------:R-:W-:Y:S05]  /*a340*/  BRA `(.L_x_259) ;  /* 0x0000000000047947 */ /* 0x000fea0003800000 */
.L_x_260:
[----:B------:R1:W2:Y:S02]  /*a350*/  MUFU.RCP R53, R59 ;  /* 0x0000003b00357308 */ /* 0x0002a40000001000 */
.L_x_259:
[----:B------:R-:W-:Y:S05]  /*a360*/  BSYNC.RECONVERGENT B0 ;  /* 0x0000000000007941 */ /* 0x000fea0003800200 */
.L_x_257:
[----:B--2---:R-:W-:Y:S01]  /*a370*/  MOV R32, R53 ;  /* 0x0000003500207202 */ /* 0x004fe20000000f00 */
[----:B------:R-:W-:-:S04]  /*a380*/  HFMA2 R53, -RZ, RZ, 0, 0 ;  /* 0x00000000ff357431 */ /* 0x000fc800000001ff */
[----:B-1----:R-:W-:Y:S05]  /*a390*/  RET.REL.NODEC R52 `(_ZN7cutlass13device_kernelINS_4gemm6kernel13GemmUniversalIN4cute5tupleIJiiiiEEENS1_10collective13CollectiveMmaINS1_35MainloopSm100TmaUmmaWarpSpecializedILi13ELi2ELi4ENS5_IJNS4_1CILi2EEENSA_ILi1EEESC_EEEEENS5_IJNSA_ILi128EEESF_NSA_ILi64EEEEEENS_6half_tENS5_IJlSC_lEEESI_SJ_NS4_8TiledMMAINS4_8MMA_AtomIJNS4_26SM100_MMA_F16BF16_2x1SM_SSISI_SI_fLi128ELi128ELNS4_4UMMA5MajorE0ELSO_0ELNSN_7ScaleInE0ELSP_0EEEEEENS4_6LayoutINS5_IJSC_SC_SC_EEENS5_IJNSA_ILi0EEESU_SU_EEEEENS5_IJNS4_10UnderscoreESX_SX_EEEEENS4_18SM100_TMA_2SM_LOADENS4_14ComposedLayoutINS4_7SwizzleILi3ELi4ELi3EEENS4_18smem_ptr_flag_bitsILi16EEENSS_INS5_IJNSA_ILi8EEESG_EEENS5_IJSG_SC_EEEEEEEvNS4_8identityES10_S1A_vS1B_EENS_8epilogue10collective18CollectiveEpilogueINS1D_23Sm100TmaWarpSpecializedILi4ELi2ELi16ELb1ELb0EEEJNS5_IJSG_SF_SG_EEENS5_IJNSS_ISG_SC_EENSS_INS5_IJNSA_ILi16EEESB_EEENS5_IJSC_SG_EEEEEEEESI_SJ_SI_SJ_NS1D_6fusion15FusionCallbacksIS1H_NS1P_13LinCombEltActINS1D_6thread4SiLuESI_fSI_fLNS_15FloatRoundStyleE2EEES1I_S1O_JEEENS4_5SM1004TMEM4LOAD26SM100_TMEM_LOAD_32dp32b16xENS4_13SM90_TMA_LOADENS11_INS12_ILi1ELi4ELi3EEES15_NSS_INS5_IJS16_S1K_EEENS5_IJS1K_SC_EEEEEEENS4_39AutoVectorizingCopyWithAssumedAlignmentILi128EEENS4_14SM90_TMA_STOREES26_S28_S28_EEEvvEEEEvNT_6ParamsE) ;  /* 0xffffff5c34187950 */ /* 0x002fea0003c3ffff */
.L_x_261:
[----:B------:R-:W-:-:S00]  /*a3a0*/  BRA `(.L_x_261) ;  /* 0xfffffffc00fc7947 */ /* 0x000fc0000383ffff */
[----:B------:R-:W-:-:S00]  /*a3b0*/  NOP ;  /* 0x0000000000007918 */ /* 0x000fc00000000000 */
        /* <DEDUP_REMOVED lines=12> */
.L_x_262:


//--------------------- .nv.global.init           --------------------------
	.section	.nv.global.init,"aw",@progbits
.nv.global.init:
	.type		$str$27,@object
	.size		$str$27,($str$28 - $str$27)
$str$27:
        /*0000*/ 	.byte	0x28, 0x61, 0x64, 0x64, 0x72, 0x65, 0x73, 0x73, 0x20, 0x26, 0x20, 0x6d, 0x61, 0x73, 0x6b, 0x29
        /*0010*/ 	.byte	0x20, 0x3d, 0x3d, 0x20, 0x30, 0x00
	.type		$str$28,@object
	.size		$str$28,($str$26 - $str$28)
$str$28:
        /*0016*/ 	.byte	0x2f, 0x74, 0x6d, 0x70, 0x2f, 0x63, 0x75, 0x74, 0x6c, 0x61, 0x73, 0x73, 0x5f, 0x73, 0x77, 0x65
        /*0026*/ 	.byte	0x65, 0x70, 0x5f, 0x73, 0x72, 0x63, 0x2f, 0x69, 0x6e, 0x63, 0x6c, 0x75, 0x64, 0x65, 0x2f, 0x63
        /*0036*/ 	.byte	0x75, 0x74, 0x65, 0x2f, 0x70, 0x6f, 0x69, 0x6e, 0x74, 0x65, 0x72, 0x5f, 0x66, 0x6c, 0x61, 0x67
        /*0046*/ 	.byte	0x67, 0x65, 0x64, 0x2e, 0x68, 0x70, 0x70, 0x00
	.type		$str$26,@object
	.size		$str$26,($str$25 - $str$26)
$str$26:
        /*004e*/ 	.byte	0x2f, 0x74, 0x6d, 0x70, 0x2f, 0x63, 0x75, 0x74, 0x6c, 0x61, 0x73, 0x73, 0x5f, 0x73, 0x77, 0x65
        /*005e*/ 	.byte	0x65, 0x70, 0x5f, 0x73, 0x72, 0x63, 0x2f, 0x69, 0x6e, 0x63, 0x6c, 0x75, 0x64, 0x65, 0x2f, 0x63
        /*006e*/ 	.byte	0x75, 0x74, 0x65, 0x2f, 0x61, 0x74, 0x6f, 0x6d, 0x2f, 0x63, 0x6f, 0x70, 0x79, 0x5f, 0x74, 0x72
        /*007e*/ 	.byte	0x61, 0x69, 0x74, 0x73, 0x5f, 0x73, 0x6d, 0x31, 0x30, 0x30, 0x2e, 0x68, 0x70, 0x70, 0x00
	.type		$str$25,@object
	.size		$str$25,(__unnamed_1 - $str$25)
$str$25:
        /*008d*/ 	.byte	0x28, 0x28, 0x75, 0x69, 0x6e, 0x74, 0x33, 0x32, 0x5f, 0x74, 0x28, 0x74, 0x68, 0x72, 0x65, 0x61
        /*009d*/ 	.byte	0x64, 0x49, 0x64, 0x78, 0x2e, 0x78, 0x29, 0x20, 0x2f, 0x20, 0x33, 0x32, 0x29, 0x20, 0x25, 0x20
        /*00ad*/ 	.byte	0x34, 0x29, 0x20, 0x3d, 0x3d, 0x20, 0x28, 0x28, 0x28, 0x74, 0x6d, 0x65, 0x6d, 0x5f, 0x61, 0x64
        /*00bd*/ 	.byte	0x64, 0x72, 0x20, 0x3e, 0x3e, 0x20, 0x31, 0x36, 0x29, 0x20, 0x2f, 0x20, 0x33, 0x32, 0x29, 0x20
        /*00cd*/ 	.byte	0x25, 0x20, 0x34, 0x29, 0x00
	.type		__unnamed_1,@object
	.size		__unnamed_1,(__unnamed_2 - __unnamed_1)
__unnamed_1:
        /*00d2*/ 	.byte	0x61, 0x75, 0x74, 0x6f, 0x20, 0x63, 0x75, 0x74, 0x65, 0x3a, 0x3a, 0x61, 0x73, 0x5f, 0x70, 0x6f
        /* <DEDUP_REMOVED lines=24> */
        /*0262*/ 	.byte	0x34, 0x38, 0x3e, 0x3e, 0x3e, 0x3e, 0x5d, 0x00
	.type		__unnamed_2,@object
	.size		__unnamed_2,(.L_2 - __unnamed_2)
__unnamed_2:
        /* <DEDUP_REMOVED lines=40> */
        /*04ea*/ 	.byte	0x3a, 0x3a, 0x43, 0x3c, 0x30, 0x3e, 0x3e, 0x3e, 0x3e, 0x5d, 0x00
.L_2:


//--------------------- .nv.shared._ZN7cutlass13device_kernelINS_4gemm6kernel13GemmUniversalIN4cute5tupleIJiiiiEEENS1_10collective13CollectiveMmaINS1_35MainloopSm100TmaUmmaWarpSpecializedILi13ELi2ELi4ENS5_IJNS4_1CILi2EEENSA_ILi1EEESC_EEEEENS5_IJNSA_ILi128EEESF_NSA_ILi64EEEEEENS_6half_tENS5_IJlSC_lEEESI_SJ_NS4_8TiledMMAINS4_8MMA_AtomIJNS4_26SM100_MMA_F16BF16_2x1SM_SSISI_SI_fLi128ELi128ELNS4_4UMMA5MajorE0ELSO_0ELNSN_7ScaleInE0ELSP_0EEEEEENS4_6LayoutINS5_IJSC_SC_SC_EEENS5_IJNSA_ILi0EEESU_SU_EEEEENS5_IJNS4_10UnderscoreESX_SX_EEEEENS4_18SM100_TMA_2SM_LOADENS4_14ComposedLayoutINS4_7SwizzleILi3ELi4ELi3EEENS4_18smem_ptr_flag_bitsILi16EEENSS_INS5_IJNSA_ILi8EEESG_EEENS5_IJSG_SC_EEEEEEEvNS4_8identityES10_S1A_vS1B_EENS_8epilogue10collective18CollectiveEpilogueINS1D_23Sm100TmaWarpSpecializedILi4ELi2ELi16ELb1ELb0EEEJNS5_IJSG_SF_SG_EEENS5_IJNSS_ISG_SC_EENSS_INS5_IJNSA_ILi16EEESB_EEENS5_IJSC_SG_EEEEEEEESI_SJ_SI_SJ_NS1D_6fusion15FusionCallbacksIS1H_NS1P_13LinCombEltActINS1D_6thread4SiLuESI_fSI_fLNS_15FloatRoundStyleE2EEES1I_S1O_JEEENS4_5SM1004TMEM4LOAD26SM100_TMEM_LOAD_32dp32b16xENS4_13SM90_TMA_LOADENS11_INS12_ILi1ELi4ELi3EEES15_NSS_INS5_IJS16_S1K_EEENS5_IJS1K_SC_EEEEEEENS4_39AutoVectorizingCopyWithAssumedAlignmentILi128EEENS4_14SM90_TMA_STOREES26_S28_S28_EEEvvEEEEvNT_6ParamsE --------------------------
	.section	.nv.shared._ZN7cutlass13device_kernelINS_4gemm6kernel13GemmUniversalIN4cute5tupleIJiiiiEEENS1_10collective13CollectiveMmaINS1_35MainloopSm100TmaUmmaWarpSpecializedILi13ELi2ELi4ENS5_IJNS4_1CILi2EEENSA_ILi1EEESC_EEEEENS5_IJNSA_ILi128EEESF_NSA_ILi64EEEEEENS_6half_tENS5_IJlSC_lEEESI_SJ_NS4_8TiledMMAINS4_8MMA_AtomIJNS4_26SM100_MMA_F16BF16_2x1SM_SSISI_SI_fLi128ELi128ELNS4_4UMMA5MajorE0ELSO_0ELNSN_7ScaleInE0ELSP_0EEEEEENS4_6LayoutINS5_IJSC_SC_SC_EEENS5_IJNSA_ILi0EEESU_SU_EEEEENS5_IJNS4_10UnderscoreESX_SX_EEEEENS4_18SM100_TMA_2SM_LOADENS4_14ComposedLayoutINS4_7SwizzleILi3ELi4ELi3EEENS4_18smem_ptr_flag_bitsILi16EEENSS_INS5_IJNSA_ILi8EEESG_EEENS5_IJSG_SC_EEEEEEEvNS4_8identityES10_S1A_vS1B_EENS_8epilogue10collective18CollectiveEpilogueINS1D_23Sm100TmaWarpSpecializedILi4ELi2ELi16ELb1ELb0EEEJNS5_IJSG_SF_SG_EEENS5_IJNSS_ISG_SC_EENSS_INS5_IJNSA_ILi16EEESB_EEENS5_IJSC_SG_EEEEEEEESI_SJ_SI_SJ_NS1D_6fusion15FusionCallbacksIS1H_NS1P_13LinCombEltActINS1D_6thread4SiLuESI_fSI_fLNS_15FloatRoundStyleE2EEES1I_S1O_JEEENS4_5SM1004TMEM4LOAD26SM100_TMEM_LOAD_32dp32b16xENS4_13SM90_TMA_LOADENS11_INS12_ILi1ELi4ELi3EEES15_NSS_INS5_IJS16_S1K_EEENS5_IJS1K_SC_EEEEEEENS4_39AutoVectorizingCopyWithAssumedAlignmentILi128EEENS4_14SM90_TMA_STOREES26_S28_S28_EEEvvEEEEvNT_6ParamsE,"aw",@nobits
	.sectionflags	@""
	.align	16
	.zero		1024


//--------------------- .nv.shared.reserved.0     --------------------------
	.section	.nv.shared.reserved.0,"aw",@nobits
	.weak		__nv_reservedSMEM_offset_0_alias
	.size		__nv_reservedSMEM_offset_0_alias, 0, 64
	.other		__nv_reservedSMEM_offset_0_alias,@"STO_CUDA_RESERVED_SHARED STV_DEFAULT"
__nv_reservedSMEM_offset_0_alias:
	.zero		0
.nv.shared.reserved.0:
	.zero		64
	.weak		__nv_reservedSMEM_tcgen05_partition
	.type		__nv_reservedSMEM_tcgen05_partition,@object
	.size		__nv_reservedSMEM_tcgen05_partition,(.L_0 - __nv_reservedSMEM_tcgen05_partition)
__nv_reservedSMEM_tcgen05_partition:
	.zero		32
.L_0:


//--------------------- .nv.global                --------------------------
	.section	.nv.global,"aw",@nobits
.nv.global:
	.type		_ZN39_INTERNAL_0452dbc0_4_k_cu_b194d3d2_34024cute1_E,@object
	.size		_ZN39_INTERNAL_0452dbc0_4_k_cu_b194d3d2_34024cute1_E,(_ZN39_INTERNAL_0452dbc0_4_k_cu_b194d3d2_34024cuda3std3__45__cpo6cbeginE - _ZN39_INTERNAL_0452dbc0_4_k_cu_b194d3d2_34024cute1_E)
_ZN39_INTERNAL_0452dbc0_4_k_cu_b194d3d2_34024cute1_E:
	.zero		1
	.type		_ZN39_INTERNAL_0452dbc0_4_k_cu_b194d3d2_34024cuda3std3__45__cpo6cbeginE,@object
	.size		_ZN39_INTERNAL_0452dbc0_4_k_cu_b194d3d2_34024cuda3std3__45__cpo6cbeginE,(_ZN39_INTERNAL_0452dbc0_4_k_cu_b194d3d2_34024cuda3std3__48in_placeE - _ZN39_INTERNAL_0452dbc0_4_k_cu_b194d3d2_34024cuda3std3__45__cpo6cbeginE)
_ZN39_INTERNAL_0452dbc0_4_k_cu_b194d3d2_34024cuda3std3__45__cpo6cbeginE:
	.zero		1
	.type		_ZN39_INTERNAL_0452dbc0_4_k_cu_b194d3d2_34024cuda3std3__48in_placeE,@object
	.size		_ZN39_INTERNAL_0452dbc0_4_k_cu_b194d3d2_34024cuda3std3__48in_placeE,(_ZN39_INTERNAL_0452dbc0_4_k_cu_b194d3d2_34024cuda3std6ranges3__45__cpo9iter_moveE - _ZN39_INTERNAL_0452dbc0_4_k_cu_b194d3d2_34024cuda3std3__48in_placeE)
_ZN39_INTERNAL_0452dbc0_4_k_cu_b194d3d2_34024cuda3std3__48in_placeE:
	.zero		1
	.type		_ZN39_INTERNAL_0452dbc0_4_k_cu_b194d3d2_34024cuda3std6ranges3__45__cpo9iter_moveE,@object
	.size		_ZN39_INTERNAL_0452dbc0_4_k_cu_b194d3d2_34024cuda3std6ranges3__45__cpo9iter_moveE,(_ZN39_INTERNAL_0452dbc0_4_k_cu_b194d3d2_34024cuda3std3__45__cpo5beginE - _ZN39_INTERNAL_0452dbc0_4_k_cu_b194d3d2_34024cuda3std6ranges3__45__cpo9iter_moveE)
_ZN39_INTERNAL_0452dbc0_4_k_cu_b194d3d2_34024cuda3std6ranges3__45__cpo9iter_moveE:
	.zero		1
	.type		_ZN39_INTERNAL_0452dbc0_4_k_cu_b194d3d2_34024cuda3std3__45__cpo5beginE,@object
	.size		_ZN39_INTERNAL_0452dbc0_4_k_cu_b194d3d2_34024cuda3std3__45__cpo5beginE,(_ZN39_INTERNAL_0452dbc0_4_k_cu_b194d3d2_34024cuda3std3__441_GLOBAL__N__0452dbc0_4_k_cu_b194d3d2_34026ignoreE - _ZN39_INTERNAL_0452dbc0_4_k_cu_b194d3d2_34024cuda3std3__45__cpo5beginE)
_ZN39_INTERNAL_0452dbc0_4_k_cu_b194d3d2_34024cuda3std3__45__cpo5beginE:
	.zero		1
	.type		_ZN39_INTERNAL_0452dbc0_4_k_cu_b194d3d2_34024cuda3std3__441_GLOBAL__N__0452dbc0_4_k_cu_b194d3d2_34026ignoreE,@object
	.size		_ZN39_INTERNAL_0452dbc0_4_k_cu_b194d3d2_34024cuda3std3__441_GLOBAL__N__0452dbc0_4_k_cu_b194d3d2_34026ignoreE,(_ZN39_INTERNAL_0452dbc0_4_k_cu_b194d3d2_34024cute7productE - _ZN39_INTERNAL_0452dbc0_4_k_cu_b194d3d2_34024cuda3std3__441_GLOBAL__N__0452dbc0_4_k_cu_b194d3d2_34026ignoreE)
_ZN39_INTERNAL_0452dbc0_4_k_cu_b194d3d2_34024cuda3std3__441_GLOBAL__N__0452dbc0_4_k_cu_b194d3d2_34026ignoreE:
	.zero		1
	.type		_ZN39_INTERNAL_0452dbc0_4_k_cu_b194d3d2_34024cute7productE,@object
	.size		_ZN39_INTERNAL_0452dbc0_4_k_cu_b194d3d2_34024cute7productE,(_ZN39_INTERNAL_0452dbc0_4_k_cu_b194d3d2_34024cuda3std3__45__cpo3endE - _ZN39_INTERNAL_0452dbc0_4_k_cu_b194d3d2_34024cute7productE)
_ZN39_INTERNAL_0452dbc0_4_k_cu_b194d3d2_34024cute7productE:
	.zero		1
	.type		_ZN39_INTERNAL_0452dbc0_4_k_cu_b194d3d2_34024cuda3std3__45__cpo3endE,@object
	.size		_ZN39_INTERNAL_0452dbc0_4_k_cu_b194d3d2_34024cuda3std3__45__cpo3endE,(_ZN39_INTERNAL_0452dbc0_4_k_cu_b194d3d2_34024cuda3std3__419piecewise_constructE - _ZN39_INTERNAL_0452dbc0_4_k_cu_b194d3d2_34024cuda3std3__45__cpo3endE)
_ZN39_INTERNAL_0452dbc0_4_k_cu_b194d3d2_34024cuda3std3__45__cpo3endE:
	.zero		1
	.type		_ZN39_INTERNAL_0452dbc0_4_k_cu_b194d3d2_34024cuda3std3__419piecewise_constructE,@object
	.size		_ZN39_INTERNAL_0452dbc0_4_k_cu_b194d3d2_34024cuda3std3__419piecewise_constructE,(_ZN39_INTERNAL_0452dbc0_4_k_cu_b194d3d2_34024cuda3std3__45__cpo4cendE - _ZN39_INTERNAL_0452dbc0_4_k_cu_b194d3d2_34024cuda3std3__419piecewise_constructE)
_ZN39_INTERNAL_0452dbc0_4_k_cu_b194d3d2_34024cuda3std3__419piecewise_constructE:
	.zero		1
	.type		_ZN39_INTERNAL_0452dbc0_4_k_cu_b194d3d2_34024cuda3std3__45__cpo4cendE,@object
	.size		_ZN39_INTERNAL_0452dbc0_4_k_cu_b194d3d2_34024cuda3std3__45__cpo4cendE,(_ZN39_INTERNAL_0452dbc0_4_k_cu_b194d3d2_34024cuda3std6ranges3__45__cpo4swapE - _ZN39_INTERNAL_0452dbc0_4_k_cu_b194d3d2_34024cuda3std3__45__cpo4cendE)
_ZN39_INTERNAL_0452dbc0_4_k_cu_b194d3d2_34024cuda3std3__45__cpo4cendE:
	.zero		1
	.type		_ZN39_INTERNAL_0452dbc0_4_k_cu_b194d3d2_34024cuda3std6ranges3__45__cpo4swapE,@object
	.size		_ZN39_INTERNAL_0452dbc0_4_k_cu_b194d3d2_34024cuda3std6ranges3__45__cpo4swapE,(.L_10 - _ZN39_INTERNAL_0452dbc0_4_k_cu_b194d3d2_34024cuda3std6ranges3__45__cpo4swapE)
_ZN39_INTERNAL_0452dbc0_4_k_cu_b194d3d2_34024cuda3std6ranges3__45__cpo4swapE:
	.zero		1
.L_10:


//--------------------- .nv.constant0._ZN7cutlass13device_kernelINS_4gemm6kernel13GemmUniversalIN4cute5tupleIJiiiiEEENS1_10collective13CollectiveMmaINS1_35MainloopSm100TmaUmmaWarpSpecializedILi13ELi2ELi4ENS5_IJNS4_1CILi2EEENSA_ILi1EEESC_EEEEENS5_IJNSA_ILi128EEESF_NSA_ILi64EEEEEENS_6half_tENS5_IJlSC_lEEESI_SJ_NS4_8TiledMMAINS4_8MMA_AtomIJNS4_26SM100_MMA_F16BF16_2x1SM_SSISI_SI_fLi128ELi128ELNS4_4UMMA5MajorE0ELSO_0ELNSN_7ScaleInE0ELSP_0EEEEEENS4_6LayoutINS5_IJSC_SC_SC_EEENS5_IJNSA_ILi0EEESU_SU_EEEEENS5_IJNS4_10UnderscoreESX_SX_EEEEENS4_18SM100_TMA_2SM_LOADENS4_14ComposedLayoutINS4_7SwizzleILi3ELi4ELi3EEENS4_18smem_ptr_flag_bitsILi16EEENSS_INS5_IJNSA_ILi8EEESG_EEENS5_IJSG_SC_EEEEEEEvNS4_8identityES10_S1A_vS1B_EENS_8epilogue10collective18CollectiveEpilogueINS1D_23Sm100TmaWarpSpecializedILi4ELi2ELi16ELb1ELb0EEEJNS5_IJSG_SF_SG_EEENS5_IJNSS_ISG_SC_EENSS_INS5_IJNSA_ILi16EEESB_EEENS5_IJSC_SG_EEEEEEEESI_SJ_SI_SJ_NS1D_6fusion15FusionCallbacksIS1H_NS1P_13LinCombEltActINS1D_6thread4SiLuESI_fSI_fLNS_15FloatRoundStyleE2EEES1I_S1O_JEEENS4_5SM1004TMEM4LOAD26SM100_TMEM_LOAD_32dp32b16xENS4_13SM90_TMA_LOADENS11_INS12_ILi1ELi4ELi3EEES15_NSS_INS5_IJS16_S1K_EEENS5_IJS1K_SC_EEEEEEENS4_39AutoVectorizingCopyWithAssumedAlignmentILi128EEENS4_14SM90_TMA_STOREES26_S28_S28_EEEvvEEEEvNT_6ParamsE --------------------------
	.section	.nv.constant0._ZN7cutlass13device_kernelINS_4gemm6kernel13GemmUniversalIN4cute5tupleIJiiiiEEENS1_10collective13CollectiveMmaINS1_35MainloopSm100TmaUmmaWarpSpecializedILi13ELi2ELi4ENS5_IJNS4_1CILi2EEENSA_ILi1EEESC_EEEEENS5_IJNSA_ILi128EEESF_NSA_ILi64EEEEEENS_6half_tENS5_IJlSC_lEEESI_SJ_NS4_8TiledMMAINS4_8MMA_AtomIJNS4_26SM100_MMA_F16BF16_2x1SM_SSISI_SI_fLi128ELi128ELNS4_4UMMA5MajorE0ELSO_0ELNSN_7ScaleInE0ELSP_0EEEEEENS4_6LayoutINS5_IJSC_SC_SC_EEENS5_IJNSA_ILi0EEESU_SU_EEEEENS5_IJNS4_10UnderscoreESX_SX_EEEEENS4_18SM100_TMA_2SM_LOADENS4_14ComposedLayoutINS4_7SwizzleILi3ELi4ELi3EEENS4_18smem_ptr_flag_bitsILi16EEENSS_INS5_IJNSA_ILi8EEESG_EEENS5_IJSG_SC_EEEEEEEvNS4_8identityES10_S1A_vS1B_EENS_8epilogue10collective18CollectiveEpilogueINS1D_23Sm100TmaWarpSpecializedILi4ELi2ELi16ELb1ELb0EEEJNS5_IJSG_SF_SG_EEENS5_IJNSS_ISG_SC_EENSS_INS5_IJNSA_ILi16EEESB_EEENS5_IJSC_SG_EEEEEEEESI_SJ_SI_SJ_NS1D_6fusion15FusionCallbacksIS1H_NS1P_13LinCombEltActINS1D_6thread4SiLuESI_fSI_fLNS_15FloatRoundStyleE2EEES1I_S1O_JEEENS4_5SM1004TMEM4LOAD26SM100_TMEM_LOAD_32dp32b16xENS4_13SM90_TMA_LOADENS11_INS12_ILi1ELi4ELi3EEES15_NSS_INS5_IJS16_S1K_EEENS5_IJS1K_SC_EEEEEEENS4_39AutoVectorizingCopyWithAssumedAlignmentILi128EEENS4_14SM90_TMA_STOREES26_S28_S28_EEEvvEEEEvNT_6ParamsE,"a",@progbits
	.sectionflags	@""
	.align	4
.nv.constant0._ZN7cutlass13device_kernelINS_4gemm6kernel13GemmUniversalIN4cute5tupleIJiiiiEEENS1_10collective13CollectiveMmaINS1_35MainloopSm100TmaUmmaWarpSpecializedILi13ELi2ELi4ENS5_IJNS4_1CILi2EEENSA_ILi1EEESC_EEEEENS5_IJNSA_ILi128EEESF_NSA_ILi64EEEEEENS_6half_tENS5_IJlSC_lEEESI_SJ_NS4_8TiledMMAINS4_8MMA_AtomIJNS4_26SM100_MMA_F16BF16_2x1SM_SSISI_SI_fLi128ELi128ELNS4_4UMMA5MajorE0ELSO_0ELNSN_7ScaleInE0ELSP_0EEEEEENS4_6LayoutINS5_IJSC_SC_SC_EEENS5_IJNSA_ILi0EEESU_SU_EEEEENS5_IJNS4_10UnderscoreESX_SX_EEEEENS4_18SM100_TMA_2SM_LOADENS4_14ComposedLayoutINS4_7SwizzleILi3ELi4ELi3EEENS4_18smem_ptr_flag_bitsILi16EEENSS_INS5_IJNSA_ILi8EEESG_EEENS5_IJSG_SC_EEEEEEEvNS4_8identityES10_S1A_vS1B_EENS_8epilogue10collective18CollectiveEpilogueINS1D_23Sm100TmaWarpSpecializedILi4ELi2ELi16ELb1ELb0EEEJNS5_IJSG_SF_SG_EEENS5_IJNSS_ISG_SC_EENSS_INS5_IJNSA_ILi16EEESB_EEENS5_IJSC_SG_EEEEEEEESI_SJ_SI_SJ_NS1D_6fusion15FusionCallbacksIS1H_NS1P_13LinCombEltActINS1D_6thread4SiLuESI_fSI_fLNS_15FloatRoundStyleE2EEES1I_S1O_JEEENS4_5SM1004TMEM4LOAD26SM100_TMEM_LOAD_32dp32b16xENS4_13SM90_TMA_LOADENS11_INS12_ILi1ELi4ELi3EEES15_NSS_INS5_IJS16_S1K_EEENS5_IJS1K_SC_EEEEEEENS4_39AutoVectorizingCopyWithAssumedAlignmentILi128EEENS4_14SM90_TMA_STOREES26_S28_S28_EEEvvEEEEvNT_6ParamsE:
	.zero		2944


//--------------------- SYMBOLS --------------------------

	.type		.nv.reservedSmem.offset0,@object
	.size		.nv.reservedSmem.offset0,0x4
	.type		.nv.reservedSmem.cap,@object
	.size		.nv.reservedSmem.cap,0x4
	.type		__assertfail,@function
